	.target	sm_90a

	.elftype	@"ET_EXEC"


//--------------------- .note.nv.tkinfo           --------------------------
	.section	.note.nv.tkinfo,"",@"SHT_NOTE"
	.sectionflags	@"SHF_NOTE_NV_TKINFO"
	.tkinfo
        /*0018*/ 	.word	0x00000002
        /*0030*/ 	.string	""
        /*0030*/ 	.string	"ptxas"
        /*0030*/ 	.string	"Cuda compilation tools, release 13.0, V13.0.88"
        /*0030*/ 	.string	"Build cuda_13.0.r13.0/compiler.36424714_0"
        /*0030*/ 	.string	"-arch sm_90a -m 64 "



//--------------------- .note.nv.cuinfo           --------------------------
	.section	.note.nv.cuinfo,"",@"SHT_NOTE"
	.sectionflags	@"SHF_NOTE_NV_CUINFO"
        /*0018*/ 	.short	0x0002
        /*001a*/ 	.short	0x005a
        /*001c*/ 	.short	0x0082
	.zero		2


//--------------------- .nv.info                  --------------------------
	.section	.nv.info,"",@"SHT_CUDA_INFO"
	.align	4


	//----- nvinfo : EIATTR_REGCOUNT
	.align		4
        /*0000*/ 	.byte	0x04, 0x2f
        /*0002*/ 	.short	(.L_17 - .L_16)
	.align		4
.L_16:
        /*0004*/ 	.word	index@(_ZN7cutlass13device_kernelINS_4gemm6kernel13GemmUniversalIN4cute5tupleIJiiiiEEENS1_10collective13CollectiveMmaINS1_39MainloopSm90TmaGmmaRmemAWarpSpecializedILi4ENS5_IJNS4_1CILi1EEESB_SB_EEENS1_35KernelTmaWarpSpecializedCooperativeEEENS5_IJNSA_ILi128EEENSA_ILi256EEESF_EEENS_12float_e4m3_tENS5_IJSB_llEEENS_12float_e5m2_tESJ_NS4_8TiledMMAINS4_8MMA_AtomIJNS4_4SM904GMMA31MMA_64x256x32_F32E4M3E5M2_RS_TNILNSO_7ScaleInE1ELSQ_1EEEEEENS4_6LayoutINS5_IJNSA_ILi2EEESB_SB_EEENS5_IJSB_NSA_ILi0EEESW_EEEEENS5_IJNS4_10UnderscoreESZ_SZ_EEEEENS4_13SM90_TMA_LOADENS4_14ComposedLayoutINS4_7SwizzleILi3ELi4ELi3EEENS4_18smem_ptr_flag_bitsILi8EEENST_INS5_IJSF_NSA_ILi8EEEEEENS5_IJSB_SF_EEEEEEENS4_9Copy_AtomIJNS4_39AutoVectorizingCopyWithAssumedAlignmentILi128EEESI_EEENS4_8identityES12_S1C_vS1H_EENS_8epilogue10collective6detail29Sm90TmaWarpSpecializedAdapterINS1K_15DefaultEpilogueISI_NS5_IJlSB_lEEES1O_NS1J_6thread17LinearCombinationISI_Li1EffLNS1P_9ScaleType4KindE0ELNS_15FloatRoundStyleE2ESI_EENS1_15EpilogueDefaultEEEEEvvEEEEvNT_6ParamsE)
        /*0008*/ 	.word	0x000000a8


	//----- nvinfo : EIATTR_FRAME_SIZE
	.align		4
.L_17:
        /*000c*/ 	.byte	0x04, 0x11
        /*000e*/ 	.short	(.L_19 - .L_18)
	.align		4
.L_18:
        /*0010*/ 	.word	index@(_ZN7cutlass13device_kernelINS_4gemm6kernel13GemmUniversalIN4cute5tupleIJiiiiEEENS1_10collective13CollectiveMmaINS1_39MainloopSm90TmaGmmaRmemAWarpSpecializedILi4ENS5_IJNS4_1CILi1EEESB_SB_EEENS1_35KernelTmaWarpSpecializedCooperativeEEENS5_IJNSA_ILi128EEENSA_ILi256EEESF_EEENS_12float_e4m3_tENS5_IJSB_llEEENS_12float_e5m2_tESJ_NS4_8TiledMMAINS4_8MMA_AtomIJNS4_4SM904GMMA31MMA_64x256x32_F32E4M3E5M2_RS_TNILNSO_7ScaleInE1ELSQ_1EEEEEENS4_6LayoutINS5_IJNSA_ILi2EEESB_SB_EEENS5_IJSB_NSA_ILi0EEESW_EEEEENS5_IJNS4_10UnderscoreESZ_SZ_EEEEENS4_13SM90_TMA_LOADENS4_14ComposedLayoutINS4_7SwizzleILi3ELi4ELi3EEENS4_18smem_ptr_flag_bitsILi8EEENST_INS5_IJSF_NSA_ILi8EEEEEENS5_IJSB_SF_EEEEEEENS4_9Copy_AtomIJNS4_39AutoVectorizingCopyWithAssumedAlignmentILi128EEESI_EEENS4_8identityES12_S1C_vS1H_EENS_8epilogue10collective6detail29Sm90TmaWarpSpecializedAdapterINS1K_15DefaultEpilogueISI_NS5_IJlSB_lEEES1O_NS1J_6thread17LinearCombinationISI_Li1EffLNS1P_9ScaleType4KindE0ELNS_15FloatRoundStyleE2ESI_EENS1_15EpilogueDefaultEEEEEvvEEEEvNT_6ParamsE)
        /*0014*/ 	.word	0x00000000


	//----- nvinfo : EIATTR_MIN_STACK_SIZE
	.align		4
.L_19:
        /*0018*/ 	.byte	0x04, 0x12
        /*001a*/ 	.short	(.L_21 - .L_20)
	.align		4
.L_20:
        /*001c*/ 	.word	index@(_ZN7cutlass13device_kernelINS_4gemm6kernel13GemmUniversalIN4cute5tupleIJiiiiEEENS1_10collective13CollectiveMmaINS1_39MainloopSm90TmaGmmaRmemAWarpSpecializedILi4ENS5_IJNS4_1CILi1EEESB_SB_EEENS1_35KernelTmaWarpSpecializedCooperativeEEENS5_IJNSA_ILi128EEENSA_ILi256EEESF_EEENS_12float_e4m3_tENS5_IJSB_llEEENS_12float_e5m2_tESJ_NS4_8TiledMMAINS4_8MMA_AtomIJNS4_4SM904GMMA31MMA_64x256x32_F32E4M3E5M2_RS_TNILNSO_7ScaleInE1ELSQ_1EEEEEENS4_6LayoutINS5_IJNSA_ILi2EEESB_SB_EEENS5_IJSB_NSA_ILi0EEESW_EEEEENS5_IJNS4_10UnderscoreESZ_SZ_EEEEENS4_13SM90_TMA_LOADENS4_14ComposedLayoutINS4_7SwizzleILi3ELi4ELi3EEENS4_18smem_ptr_flag_bitsILi8EEENST_INS5_IJSF_NSA_ILi8EEEEEENS5_IJSB_SF_EEEEEEENS4_9Copy_AtomIJNS4_39AutoVectorizingCopyWithAssumedAlignmentILi128EEESI_EEENS4_8identityES12_S1C_vS1H_EENS_8epilogue10collective6detail29Sm90TmaWarpSpecializedAdapterINS1K_15DefaultEpilogueISI_NS5_IJlSB_lEEES1O_NS1J_6thread17LinearCombinationISI_Li1EffLNS1P_9ScaleType4KindE0ELNS_15FloatRoundStyleE2ESI_EENS1_15EpilogueDefaultEEEEEvvEEEEvNT_6ParamsE)
        /*0020*/ 	.word	0x00000000
.L_21:


//--------------------- .nv.compat                --------------------------
	.section	.nv.compat,"",@"SHT_CUDA_COMPAT_INFO"
	.align	4
        /*0000*/ 	.byte	0x02, 0x09, 0x01, 0x00, 0x02, 0x02, 0x04, 0x00, 0x02, 0x05, 0x05, 0x00, 0x03, 0x07, 0x01, 0x01
        /*0010*/ 	.byte	0x02, 0x03, 0x01, 0x00, 0x02, 0x06, 0x01, 0x00, 0x04, 0x0b, 0x08, 0x00, 0x00, 0x00, 0x00, 0x00
        /*0020*/ 	.byte	0x00, 0x00, 0x00, 0x00


//--------------------- .nv.info._ZN7cutlass13device_kernelINS_4gemm6kernel13GemmUniversalIN4cute5tupleIJiiiiEEENS1_10collective13CollectiveMmaINS1_39MainloopSm90TmaGmmaRmemAWarpSpecializedILi4ENS5_IJNS4_1CILi1EEESB_SB_EEENS1_35KernelTmaWarpSpecializedCooperativeEEENS5_IJNSA_ILi128EEENSA_ILi256EEESF_EEENS_12float_e4m3_tENS5_IJSB_llEEENS_12float_e5m2_tESJ_NS4_8TiledMMAINS4_8MMA_AtomIJNS4_4SM904GMMA31MMA_64x256x32_F32E4M3E5M2_RS_TNILNSO_7ScaleInE1ELSQ_1EEEEEENS4_6LayoutINS5_IJNSA_ILi2EEESB_SB_EEENS5_IJSB_NSA_ILi0EEESW_EEEEENS5_IJNS4_10UnderscoreESZ_SZ_EEEEENS4_13SM90_TMA_LOADENS4_14ComposedLayoutINS4_7SwizzleILi3ELi4ELi3EEENS4_18smem_ptr_flag_bitsILi8EEENST_INS5_IJSF_NSA_ILi8EEEEEENS5_IJSB_SF_EEEEEEENS4_9Copy_AtomIJNS4_39AutoVectorizingCopyWithAssumedAlignmentILi128EEESI_EEENS4_8identityES12_S1C_vS1H_EENS_8epilogue10collective6detail29Sm90TmaWarpSpecializedAdapterINS1K_15DefaultEpilogueISI_NS5_IJlSB_lEEES1O_NS1J_6thread17LinearCombinationISI_Li1EffLNS1P_9ScaleType4KindE0ELNS_15FloatRoundStyleE2ESI_EENS1_15EpilogueDefaultEEEEEvvEEEEvNT_6ParamsE --------------------------
	.section	.nv.info._ZN7cutlass13device_kernelINS_4gemm6kernel13GemmUniversalIN4cute5tupleIJiiiiEEENS1_10collective13CollectiveMmaINS1_39MainloopSm90TmaGmmaRmemAWarpSpecializedILi4ENS5_IJNS4_1CILi1EEESB_SB_EEENS1_35KernelTmaWarpSpecializedCooperativeEEENS5_IJNSA_ILi128EEENSA_ILi256EEESF_EEENS_12float_e4m3_tENS5_IJSB_llEEENS_12float_e5m2_tESJ_NS4_8TiledMMAINS4_8MMA_AtomIJNS4_4SM904GMMA31MMA_64x256x32_F32E4M3E5M2_RS_TNILNSO_7ScaleInE1ELSQ_1EEEEEENS4_6LayoutINS5_IJNSA_ILi2EEESB_SB_EEENS5_IJSB_NSA_ILi0EEESW_EEEEENS5_IJNS4_10UnderscoreESZ_SZ_EEEEENS4_13SM90_TMA_LOADENS4_14ComposedLayoutINS4_7SwizzleILi3ELi4ELi3EEENS4_18smem_ptr_flag_bitsILi8EEENST_INS5_IJSF_NSA_ILi8EEEEEENS5_IJSB_SF_EEEEEEENS4_9Copy_AtomIJNS4_39AutoVectorizingCopyWithAssumedAlignmentILi128EEESI_EEENS4_8identityES12_S1C_vS1H_EENS_8epilogue10collective6detail29Sm90TmaWarpSpecializedAdapterINS1K_15DefaultEpilogueISI_NS5_IJlSB_lEEES1O_NS1J_6thread17LinearCombinationISI_Li1EffLNS1P_9ScaleType4KindE0ELNS_15FloatRoundStyleE2ESI_EENS1_15EpilogueDefaultEEEEEvvEEEEvNT_6ParamsE,"",@"SHT_CUDA_INFO"
	.sectionflags	@""
	.align	4


	//----- nvinfo : EIATTR_CUDA_API_VERSION
	.align		4
        /*0000*/ 	.byte	0x04, 0x37
        /*0002*/ 	.short	(.L_23 - .L_22)
.L_22:
        /*0004*/ 	.word	0x00000082


	//----- nvinfo : EIATTR_KPARAM_INFO
	.align		4
.L_23:
        /*0008*/ 	.byte	0x04, 0x17
        /*000a*/ 	.short	(.L_25 - .L_24)
.L_24:
        /*000c*/ 	.word	0x00000000
        /*0010*/ 	.short	0x0000
        /*0012*/ 	.short	0x0070
        /*0014*/ 	.byte	0x00, 0xf0, 0x01, 0x10


	//----- nvinfo : EIATTR_SPARSE_MMA_MASK
	.align		4
.L_25:
        /*0018*/ 	.byte	0x03, 0x50
        /*001a*/ 	.short	0x0000


	//----- nvinfo : EIATTR_MAXREG_COUNT
	.align		4
        /*001c*/ 	.byte	0x03, 0x1b
        /*001e*/ 	.short	0x00a8


	//----- nvinfo : EIATTR_NUM_BARRIERS
	.align		4
        /*0020*/ 	.byte	0x02, 0x4c
        /*0022*/ 	.byte	0x03
	.zero		1


	//----- nvinfo : EIATTR_EXTERNS
	.align		4
        /*0024*/ 	.byte	0x04, 0x0f
        /*0026*/ 	.short	(.L_27 - .L_26)


	//   ....[0]....
	.align		4
.L_26:
        /*0028*/ 	.word	index@(__assertfail)


	//----- nvinfo : EIATTR_MERCURY_ISA_VERSION
	.align		4
.L_27:
        /*002c*/ 	.byte	0x03, 0x5f
        /*002e*/ 	.short	0x0101


	//----- nvinfo : EIATTR_INT_WARP_WIDE_INSTR_OFFSETS
	.align		4
        /*0030*/ 	.byte	0x04, 0x31
        /*0032*/ 	.short	(.L_29 - .L_28)


	//   ....[0]....
.L_28:
        /*0034*/ 	.word	0x00000460


	//   ....[1]....
        /*0038*/ 	.word	0x00000470


	//   ....[2]....
        /*003c*/ 	.word	0x00000550


	//----- nvinfo : EIATTR_COOP_GROUP_MASK_REGIDS
	.align		4
.L_29:
        /*0040*/ 	.byte	0x04, 0x29
        /*0042*/ 	.short	(.L_31 - .L_30)


	//   ....[0]....
.L_30:
        /*0044*/ 	.word	0xffffffff


	//   ....[1]....
        /*0048*/ 	.word	0xffffffff


	//   ....[2]....
        /*004c*/ 	.word	0xffffffff


	//   ....[3]....
        /*0050*/ 	.word	0xffffffff


	//   ....[4]....
        /*0054*/ 	.word	0xffffffff


	//   ....[5]....
        /*0058*/ 	.word	0xffffffff


	//   ....[6]....
        /*005c*/ 	.word	0xffffffff


	//   ....[7]....
        /*0060*/ 	.word	0xffffffff


	//   ....[8]....
        /*0064*/ 	.word	0x0500000f


	//   ....[9]....
        /*0068*/ 	.word	0x0500000f


	//   ....[10]....
        /*006c*/ 	.word	0x0500000f


	//----- nvinfo : EIATTR_COOP_GROUP_INSTR_OFFSETS
	.align		4
.L_31:
        /*0070*/ 	.byte	0x04, 0x28
        /*0072*/ 	.short	(.L_33 - .L_32)


	//   ....[0]....
.L_32:
        /*0074*/ 	.word	0x00000060


	//   ....[1]....
        /*0078*/ 	.word	0x00000070


	//   ....[2]....
        /*007c*/ 	.word	0x00000190


	//   ....[3]....
        /*0080*/ 	.word	0x000003a0


	//   ....[4]....
        /*0084*/ 	.word	0x00000fd0


	//   ....[5]....
        /*0088*/ 	.word	0x00001f50


	//   ....[6]....
        /*008c*/ 	.word	0x00003510


	//   ....[7]....
        /*0090*/ 	.word	0x00004860


	//   ....[8]....
        /*0094*/ 	.word	0x000103d0


	//   ....[9]....
        /*0098*/ 	.word	0x00010480


	//   ....[10]....
        /*009c*/ 	.word	0x000105a0


	//----- nvinfo : EIATTR_REG_RECONFIG
	.align		4
.L_33:
        /*00a0*/ 	.byte	0x01, 0x54
	.zero		2


	//----- nvinfo : EIATTR_SYSCALL_OFFSETS
	.align		4
        /*00a4*/ 	.byte	0x04, 0x46
        /*00a6*/ 	.short	(.L_35 - .L_34)


	//   ....[0]....
.L_34:
        /*00a8*/ 	.word	0x00001120


	//   ....[1]....
        /*00ac*/ 	.word	0x00001260


	//   ....[2]....
        /*00b0*/ 	.word	0x00001350


	//   ....[3]....
        /*00b4*/ 	.word	0x0000f410


	//   ....[4]....
        /*00b8*/ 	.word	0x0000f540


	//----- nvinfo : EIATTR_MBARRIER_INSTR_OFFSETS
	.align		4
.L_35:
        /*00bc*/ 	.byte	0x04, 0x39
        /*00be*/ 	.short	(.L_37 - .L_36)


	//   ....[0]....
.L_36:
        /*00c0*/ 	.word	0x00000310
        /*00c4*/ 	.word	0x000000ff
        /*00c8*/ 	.word	0x00000000
        /*00cc*/ 	.short	0x0100
        /*00ce*/ 	.byte	0x09
	.zero		1


	//   ....[1]....
        /*00d0*/ 	.word	0x00000320
        /*00d4*/ 	.word	0x000000ff
        /*00d8*/ 	.word	0x00000020
        /*00dc*/ 	.short	0x0100
        /*00de*/ 	.byte	0x09
	.zero		1


	//   ....[2]....
        /*00e0*/ 	.word	0x00000330
        /*00e4*/ 	.word	0x000000ff
        /*00e8*/ 	.word	0x00000008
        /*00ec*/ 	.short	0x0100
        /*00ee*/ 	.byte	0x09
	.zero		1


	//   ....[3]....
        /*00f0*/ 	.word	0x00000340
        /*00f4*/ 	.word	0x000000ff
        /*00f8*/ 	.word	0x00000028
        /*00fc*/ 	.short	0x0100
        /*00fe*/ 	.byte	0x09
	.zero		1


	//   ....[4]....
        /*0100*/ 	.word	0x00000350
        /*0104*/ 	.word	0x000000ff
        /*0108*/ 	.word	0x00000010
        /*010c*/ 	.short	0x0100
        /*010e*/ 	.byte	0x09
	.zero		1


	//   ....[5]....
        /*0110*/ 	.word	0x00000360
        /*0114*/ 	.word	0x000000ff
        /*0118*/ 	.word	0x00000030
        /*011c*/ 	.short	0x0100
        /*011e*/ 	.byte	0x09
	.zero		1


	//   ....[6]....
        /*0120*/ 	.word	0x00000370
        /*0124*/ 	.word	0x000000ff
        /*0128*/ 	.word	0x00000018
        /*012c*/ 	.short	0x0100
        /*012e*/ 	.byte	0x09
	.zero		1


	//   ....[7]....
        /*0130*/ 	.word	0x00000380
        /*0134*/ 	.word	0x000000ff
        /*0138*/ 	.word	0x00000038
        /*013c*/ 	.short	0x0100
        /*013e*/ 	.byte	0x09
	.zero		1


	//   ....[8]....
        /*0140*/ 	.word	0x00000580
        /*0144*/ 	.word	0x000000ff
        /*0148*/ 	.word	0x00000050
        /*014c*/ 	.short	0x0100
        /*014e*/ 	.byte	0x06
	.zero		1


	//   ....[9]....
        /*0150*/ 	.word	0x000005b0
        /*0154*/ 	.word	0x000000ff
        /*0158*/ 	.word	0x00000058
        /*015c*/ 	.short	0x0100
        /*015e*/ 	.byte	0x06
	.zero		1


	//   ....[10]....
        /*0160*/ 	.word	0x00001430
        /*0164*/ 	.word	0x00000003
        /*0168*/ 	.word	0x00000000
        /*016c*/ 	.short	0x010a
        /*016e*/ 	.byte	0x3f
	.zero		1


	//   ....[11]....
        /*0170*/ 	.word	0x00001470
        /*0174*/ 	.word	0x00000003
        /*0178*/ 	.word	0x00000000
        /*017c*/ 	.short	0x010a
        /*017e*/ 	.byte	0x3f
	.zero		1


	//   ....[12]....
        /*0180*/ 	.word	0x000016c0
        /*0184*/ 	.word	0x0000000e
        /*0188*/ 	.word	0x00000000
        /*018c*/ 	.short	0x010a
        /*018e*/ 	.byte	0x3f
	.zero		1


	//   ....[13]....
        /*0190*/ 	.word	0x00002bb0
        /*0194*/ 	.word	0x000000ff
        /*0198*/ 	.word	0x00000000
        /*019c*/ 	.short	0x010a
        /*019e*/ 	.byte	0x04
	.zero		1


	//   ....[14]....
        /*01a0*/ 	.word	0x00003890
        /*01a4*/ 	.word	0x00000009
        /*01a8*/ 	.word	0x00000000
        /*01ac*/ 	.short	0x010a
        /*01ae*/ 	.byte	0x3f
	.zero		1


	//   ....[15]....
        /*01b0*/ 	.word	0x00003dc0
        /*01b4*/ 	.word	0x000000ff
        /*01b8*/ 	.word	0x00000000
        /*01bc*/ 	.short	0x0101
        /*01be*/ 	.byte	0x07
	.zero		1


	//   ....[16]....
        /*01c0*/ 	.word	0x000040b0
        /*01c4*/ 	.word	0x00000009
        /*01c8*/ 	.word	0x00000000
        /*01cc*/ 	.short	0x010a
        /*01ce*/ 	.byte	0x3f
	.zero		1


	//   ....[17]....
        /*01d0*/ 	.word	0x00005260
        /*01d4*/ 	.word	0x000000ff
        /*01d8*/ 	.word	0x00000000
        /*01dc*/ 	.short	0x0101
        /*01de*/ 	.byte	0x04
	.zero		1


	//   ....[18]....
        /*01e0*/ 	.word	0x000055c0
        /*01e4*/ 	.word	0x000000ff
        /*01e8*/ 	.word	0x00000000
        /*01ec*/ 	.short	0x0101
        /*01ee*/ 	.byte	0x04
	.zero		1


	//   ....[19]....
        /*01f0*/ 	.word	0x0000f620
        /*01f4*/ 	.word	0x00000006
        /*01f8*/ 	.word	0x00000020
        /*01fc*/ 	.short	0x010a
        /*01fe*/ 	.byte	0x3f
	.zero		1


	//   ....[20]....
        /*0200*/ 	.word	0x0000fa90
        /*0204*/ 	.word	0x00000003
        /*0208*/ 	.word	0x00000058
        /*020c*/ 	.short	0x0101
        /*020e*/ 	.byte	0x3f
	.zero		1


	//   ....[21]....
        /*0210*/ 	.word	0x00010190
        /*0214*/ 	.word	0x00000005
        /*0218*/ 	.word	0x00000000
        /*021c*/ 	.short	0x010a
        /*021e*/ 	.byte	0x3f
	.zero		1


	//   ....[22]....
        /*0220*/ 	.word	0x00010210
        /*0224*/ 	.word	0x00000007
        /*0228*/ 	.word	0x00000000
        /*022c*/ 	.short	0x010a
        /*022e*/ 	.byte	0x3f
	.zero		1


	//   ....[23]....
        /*0230*/ 	.word	0x000102a0
        /*0234*/ 	.word	0x00000006
        /*0238*/ 	.word	0x00000000
        /*023c*/ 	.short	0x010a
        /*023e*/ 	.byte	0x3f
	.zero		1


	//   ....[24]....
        /*0240*/ 	.word	0x00010330
        /*0244*/ 	.word	0x00000003
        /*0248*/ 	.word	0x00000000
        /*024c*/ 	.short	0x010a
        /*024e*/ 	.byte	0x3f
	.zero		1


	//   ....[25]....
        /*0250*/ 	.word	0x00010400
        /*0254*/ 	.word	0x00000003
        /*0258*/ 	.word	0x00000000
        /*025c*/ 	.short	0x010a
        /*025e*/ 	.byte	0x3f
	.zero		1


	//   ....[26]....
        /*0260*/ 	.word	0x000104d0
        /*0264*/ 	.word	0x00000014
        /*0268*/ 	.word	0x00000000
        /*026c*/ 	.short	0x010a
        /*026e*/ 	.byte	0x3f
	.zero		1


	//   ....[27]....
        /*0270*/ 	.word	0x00010520
        /*0274*/ 	.word	0x00000009
        /*0278*/ 	.word	0x00000000
        /*027c*/ 	.short	0x010a
        /*027e*/ 	.byte	0x3f
	.zero		1


	//   ....[28]....
        /*0280*/ 	.word	0x00010660
        /*0284*/ 	.word	0x00000006
        /*0288*/ 	.word	0x00000020
        /*028c*/ 	.short	0x010a
        /*028e*/ 	.byte	0x3f
	.zero		1


	//   ....[29]....
        /*0290*/ 	.word	0x00010730
        /*0294*/ 	.word	0x00000005
        /*0298*/ 	.word	0x00000000
        /*029c*/ 	.short	0x010a
        /*029e*/ 	.byte	0x3f
	.zero		1


	//   ....[30]....
        /*02a0*/ 	.word	0x00010780
        /*02a4*/ 	.word	0x00000007
        /*02a8*/ 	.word	0x00000000
        /*02ac*/ 	.short	0x010a
        /*02ae*/ 	.byte	0x3f
	.zero		1


	//   ....[31]....
        /*02b0*/ 	.word	0x000107d0
        /*02b4*/ 	.word	0x00000006
        /*02b8*/ 	.word	0x00000000
        /*02bc*/ 	.short	0x010a
        /*02be*/ 	.byte	0x3f
	.zero		1


	//----- nvinfo : EIATTR_NUM_MBARRIERS
	.align		4
.L_37:
        /*02c0*/ 	.byte	0x03, 0x38
        /*02c2*/ 	.short	0x000a


	//----- nvinfo : EIATTR_EXIT_INSTR_OFFSETS
	.align		4
        /*02c4*/ 	.byte	0x04, 0x1c
        /*02c6*/ 	.short	(.L_39 - .L_38)


	//   ....[0]....
.L_38:
        /*02c8*/ 	.word	0x00000610


	//   ....[1]....
        /*02cc*/ 	.word	0x00000ef0


	//   ....[2]....
        /*02d0*/ 	.word	0x0000ea00


	//   ....[3]....
        /*02d4*/ 	.word	0x0000f020


	//   ....[4]....
        /*02d8*/ 	.word	0x00010380


	//----- nvinfo : EIATTR_MAX_THREADS
	.align		4
.L_39:
        /*02dc*/ 	.byte	0x04, 0x05
        /*02de*/ 	.short	(.L_41 - .L_40)
.L_40:
        /*02e0*/ 	.word	0x00000180
        /*02e4*/ 	.word	0x00000001
        /*02e8*/ 	.word	0x00000001


	//----- nvinfo : EIATTR_CRS_STACK_SIZE
	.align		4
.L_41:
        /*02ec*/ 	.byte	0x04, 0x1e
        /*02ee*/ 	.short	(.L_43 - .L_42)
.L_42:
        /*02f0*/ 	.word	0x00000000


	//----- nvinfo : EIATTR_CBANK_PARAM_SIZE
	.align		4
.L_43:
        /*02f4*/ 	.byte	0x03, 0x19
        /*02f6*/ 	.short	0x0470


	//----- nvinfo : EIATTR_PARAM_CBANK
	.align		4
        /*02f8*/ 	.byte	0x04, 0x0a
        /*02fa*/ 	.short	(.L_45 - .L_44)
	.align		4
.L_44:
        /*02fc*/ 	.word	index@(.nv.constant0._ZN7cutlass13device_kernelINS_4gemm6kernel13GemmUniversalIN4cute5tupleIJiiiiEEENS1_10collective13CollectiveMmaINS1_39MainloopSm90TmaGmmaRmemAWarpSpecializedILi4ENS5_IJNS4_1CILi1EEESB_SB_EEENS1_35KernelTmaWarpSpecializedCooperativeEEENS5_IJNSA_ILi128EEENSA_ILi256EEESF_EEENS_12float_e4m3_tENS5_IJSB_llEEENS_12float_e5m2_tESJ_NS4_8TiledMMAINS4_8MMA_AtomIJNS4_4SM904GMMA31MMA_64x256x32_F32E4M3E5M2_RS_TNILNSO_7ScaleInE1ELSQ_1EEEEEENS4_6LayoutINS5_IJNSA_ILi2EEESB_SB_EEENS5_IJSB_NSA_ILi0EEESW_EEEEENS5_IJNS4_10UnderscoreESZ_SZ_EEEEENS4_13SM90_TMA_LOADENS4_14ComposedLayoutINS4_7SwizzleILi3ELi4ELi3EEENS4_18smem_ptr_flag_bitsILi8EEENST_INS5_IJSF_NSA_ILi8EEEEEENS5_IJSB_SF_EEEEEEENS4_9Copy_AtomIJNS4_39AutoVectorizingCopyWithAssumedAlignmentILi128EEESI_EEENS4_8identityES12_S1C_vS1H_EENS_8epilogue10collective6detail29Sm90TmaWarpSpecializedAdapterINS1K_15DefaultEpilogueISI_NS5_IJlSB_lEEES1O_NS1J_6thread17LinearCombinationISI_Li1EffLNS1P_9ScaleType4KindE0ELNS_15FloatRoundStyleE2ESI_EENS1_15EpilogueDefaultEEEEEvvEEEEvNT_6ParamsE)
        /*0300*/ 	.short	0x0210
        /*0302*/ 	.short	0x0470


	//----- nvinfo : EIATTR_SW_WAR
	.align		4
.L_45:
        /*0304*/ 	.byte	0x04, 0x36
        /*0306*/ 	.short	(.L_47 - .L_46)
.L_46:
        /*0308*/ 	.word	0x00000008
.L_47:


//--------------------- .nv.callgraph             --------------------------
	.section	.nv.callgraph,"",@"SHT_CUDA_CALLGRAPH"
	.align	4
	.sectionentsize	8
	.align		4
        /*0000*/ 	.word	0x00000000
	.align		4
        /*0004*/ 	.word	0xffffffff
	.align		4
        /*0008*/ 	.word	index@(_ZN7cutlass13device_kernelINS_4gemm6kernel13GemmUniversalIN4cute5tupleIJiiiiEEENS1_10collective13CollectiveMmaINS1_39MainloopSm90TmaGmmaRmemAWarpSpecializedILi4ENS5_IJNS4_1CILi1EEESB_SB_EEENS1_35KernelTmaWarpSpecializedCooperativeEEENS5_IJNSA_ILi128EEENSA_ILi256EEESF_EEENS_12float_e4m3_tENS5_IJSB_llEEENS_12float_e5m2_tESJ_NS4_8TiledMMAINS4_8MMA_AtomIJNS4_4SM904GMMA31MMA_64x256x32_F32E4M3E5M2_RS_TNILNSO_7ScaleInE1ELSQ_1EEEEEENS4_6LayoutINS5_IJNSA_ILi2EEESB_SB_EEENS5_IJSB_NSA_ILi0EEESW_EEEEENS5_IJNS4_10UnderscoreESZ_SZ_EEEEENS4_13SM90_TMA_LOADENS4_14ComposedLayoutINS4_7SwizzleILi3ELi4ELi3EEENS4_18smem_ptr_flag_bitsILi8EEENST_INS5_IJSF_NSA_ILi8EEEEEENS5_IJSB_SF_EEEEEEENS4_9Copy_AtomIJNS4_39AutoVectorizingCopyWithAssumedAlignmentILi128EEESI_EEENS4_8identityES12_S1C_vS1H_EENS_8epilogue10collective6detail29Sm90TmaWarpSpecializedAdapterINS1K_15DefaultEpilogueISI_NS5_IJlSB_lEEES1O_NS1J_6thread17LinearCombinationISI_Li1EffLNS1P_9ScaleType4KindE0ELNS_15FloatRoundStyleE2ESI_EENS1_15EpilogueDefaultEEEEEvvEEEEvNT_6ParamsE)
	.align		4
        /*000c*/ 	.word	index@(__assertfail)
	.align		4
        /*0010*/ 	.word	0x00000000
	.align		4
        /*0014*/ 	.word	0xfffffffe
	.align		4
        /*0018*/ 	.word	0x00000000
	.align		4
        /*001c*/ 	.word	0xfffffffd
	.align		4
        /*0020*/ 	.word	0x00000000
	.align		4
        /*0024*/ 	.word	0xfffffffc


//--------------------- .nv.constant4             --------------------------
	.section	.nv.constant4,"a",@progbits
	.align	8
	.align		8
.nv.constant4:
        /*0000*/ 	.dword	__assertfail
	.align		8
        /*0008*/ 	.dword	__unnamed_1
	.align		8
        /*0010*/ 	.dword	__unnamed_2
	.align		8
        /*0018*/ 	.dword	__unnamed_3
	.align		8
        /*0020*/ 	.dword	_ZN40_INTERNAL_b2717d3b_4_k_cu_a6d76cb6_303394cuda3std3__45__cpo5beginE
	.align		8
        /*0028*/ 	.dword	_ZN40_INTERNAL_b2717d3b_4_k_cu_a6d76cb6_303394cuda3std3__45__cpo3endE
	.align		8
        /*0030*/ 	.dword	_ZN40_INTERNAL_b2717d3b_4_k_cu_a6d76cb6_303394cuda3std3__45__cpo6cbeginE
	.align		8
        /*0038*/ 	.dword	_ZN40_INTERNAL_b2717d3b_4_k_cu_a6d76cb6_303394cuda3std3__45__cpo4cendE
	.align		8
        /*0040*/ 	.dword	_ZN40_INTERNAL_b2717d3b_4_k_cu_a6d76cb6_303394cuda3std3__442_GLOBAL__N__b2717d3b_4_k_cu_a6d76cb6_303396ignoreE
	.align		8
        /*0048*/ 	.dword	_ZN40_INTERNAL_b2717d3b_4_k_cu_a6d76cb6_303394cuda3std3__419piecewise_constructE
	.align		8
        /*0050*/ 	.dword	_ZN40_INTERNAL_b2717d3b_4_k_cu_a6d76cb6_303394cuda3std3__48in_placeE
	.align		8
        /*0058*/ 	.dword	_ZN40_INTERNAL_b2717d3b_4_k_cu_a6d76cb6_303394cuda3std6ranges3__45__cpo4swapE
	.align		8
        /*0060*/ 	.dword	_ZN40_INTERNAL_b2717d3b_4_k_cu_a6d76cb6_303394cuda3std6ranges3__45__cpo9iter_moveE
	.align		8
        /*0068*/ 	.dword	_ZN40_INTERNAL_b2717d3b_4_k_cu_a6d76cb6_303394cute7productE
	.align		8
        /*0070*/ 	.dword	_ZN40_INTERNAL_b2717d3b_4_k_cu_a6d76cb6_303394cute1_E
	.align		8
        /*0078*/ 	.dword	$str$24
	.align		8
        /*0080*/ 	.dword	$str$25


//--------------------- .text._ZN7cutlass13device_kernelINS_4gemm6kernel13GemmUniversalIN4cute5tupleIJiiiiEEENS1_10collective13CollectiveMmaINS1_39MainloopSm90TmaGmmaRmemAWarpSpecializedILi4ENS5_IJNS4_1CILi1EEESB_SB_EEENS1_35KernelTmaWarpSpecializedCooperativeEEENS5_IJNSA_ILi128EEENSA_ILi256EEESF_EEENS_12float_e4m3_tENS5_IJSB_llEEENS_12float_e5m2_tESJ_NS4_8TiledMMAINS4_8MMA_AtomIJNS4_4SM904GMMA31MMA_64x256x32_F32E4M3E5M2_RS_TNILNSO_7ScaleInE1ELSQ_1EEEEEENS4_6LayoutINS5_IJNSA_ILi2EEESB_SB_EEENS5_IJSB_NSA_ILi0EEESW_EEEEENS5_IJNS4_10UnderscoreESZ_SZ_EEEEENS4_13SM90_TMA_LOADENS4_14ComposedLayoutINS4_7SwizzleILi3ELi4ELi3EEENS4_18smem_ptr_flag_bitsILi8EEENST_INS5_IJSF_NSA_ILi8EEEEEENS5_IJSB_SF_EEEEEEENS4_9Copy_AtomIJNS4_39AutoVectorizingCopyWithAssumedAlignmentILi128EEESI_EEENS4_8identityES12_S1C_vS1H_EENS_8epilogue10collective6detail29Sm90TmaWarpSpecializedAdapterINS1K_15DefaultEpilogueISI_NS5_IJlSB_lEEES1O_NS1J_6thread17LinearCombinationISI_Li1EffLNS1P_9ScaleType4KindE0ELNS_15FloatRoundStyleE2ESI_EENS1_15EpilogueDefaultEEEEEvvEEEEvNT_6ParamsE --------------------------
	.section	.text._ZN7cutlass13device_kernelINS_4gemm6kernel13GemmUniversalIN4cute5tupleIJiiiiEEENS1_10collective13CollectiveMmaINS1_39MainloopSm90TmaGmmaRmemAWarpSpecializedILi4ENS5_IJNS4_1CILi1EEESB_SB_EEENS1_35KernelTmaWarpSpecializedCooperativeEEENS5_IJNSA_ILi128EEENSA_ILi256EEESF_EEENS_12float_e4m3_tENS5_IJSB_llEEENS_12float_e5m2_tESJ_NS4_8TiledMMAINS4_8MMA_AtomIJNS4_4SM904GMMA31MMA_64x256x32_F32E4M3E5M2_RS_TNILNSO_7ScaleInE1ELSQ_1EEEEEENS4_6LayoutINS5_IJNSA_ILi2EEESB_SB_EEENS5_IJSB_NSA_ILi0EEESW_EEEEENS5_IJNS4_10UnderscoreESZ_SZ_EEEEENS4_13SM90_TMA_LOADENS4_14ComposedLayoutINS4_7SwizzleILi3ELi4ELi3EEENS4_18smem_ptr_flag_bitsILi8EEENST_INS5_IJSF_NSA_ILi8EEEEEENS5_IJSB_SF_EEEEEEENS4_9Copy_AtomIJNS4_39AutoVectorizingCopyWithAssumedAlignmentILi128EEESI_EEENS4_8identityES12_S1C_vS1H_EENS_8epilogue10collective6detail29Sm90TmaWarpSpecializedAdapterINS1K_15DefaultEpilogueISI_NS5_IJlSB_lEEES1O_NS1J_6thread17LinearCombinationISI_Li1EffLNS1P_9ScaleType4KindE0ELNS_15FloatRoundStyleE2ESI_EENS1_15EpilogueDefaultEEEEEvvEEEEvNT_6ParamsE,"ax",@progbits
	.align	128
.text._ZN7cutlass13device_kernelINS_4gemm6kernel13GemmUniversalIN4cute5tupleIJiiiiEEENS1_10collective13CollectiveMmaINS1_39MainloopSm90TmaGmmaRmemAWarpSpecializedILi4ENS5_IJNS4_1CILi1EEESB_SB_EEENS1_35KernelTmaWarpSpecializedCooperativeEEENS5_IJNSA_ILi128EEENSA_ILi256EEESF_EEENS_12float_e4m3_tENS5_IJSB_llEEENS_12float_e5m2_tESJ_NS4_8TiledMMAINS4_8MMA_AtomIJNS4_4SM904GMMA31MMA_64x256x32_F32E4M3E5M2_RS_TNILNSO_7ScaleInE1ELSQ_1EEEEEENS4_6LayoutINS5_IJNSA_ILi2EEESB_SB_EEENS5_IJSB_NSA_ILi0EEESW_EEEEENS5_IJNS4_10UnderscoreESZ_SZ_EEEEENS4_13SM90_TMA_LOADENS4_14ComposedLayoutINS4_7SwizzleILi3ELi4ELi3EEENS4_18smem_ptr_flag_bitsILi8EEENST_INS5_IJSF_NSA_ILi8EEEEEENS5_IJSB_SF_EEEEEEENS4_9Copy_AtomIJNS4_39AutoVectorizingCopyWithAssumedAlignmentILi128EEESI_EEENS4_8identityES12_S1C_vS1H_EENS_8epilogue10collective6detail29Sm90TmaWarpSpecializedAdapterINS1K_15DefaultEpilogueISI_NS5_IJlSB_lEEES1O_NS1J_6thread17LinearCombinationISI_Li1EffLNS1P_9ScaleType4KindE0ELNS_15FloatRoundStyleE2ESI_EENS1_15EpilogueDefaultEEEEEvvEEEEvNT_6ParamsE:
        .type           _ZN7cutlass13device_kernelINS_4gemm6kernel13GemmUniversalIN4cute5tupleIJiiiiEEENS1_10collective13CollectiveMmaINS1_39MainloopSm90TmaGmmaRmemAWarpSpecializedILi4ENS5_IJNS4_1CILi1EEESB_SB_EEENS1_35KernelTmaWarpSpecializedCooperativeEEENS5_IJNSA_ILi128EEENSA_ILi256EEESF_EEENS_12float_e4m3_tENS5_IJSB_llEEENS_12float_e5m2_tESJ_NS4_8TiledMMAINS4_8MMA_AtomIJNS4_4SM904GMMA31MMA_64x256x32_F32E4M3E5M2_RS_TNILNSO_7ScaleInE1ELSQ_1EEEEEENS4_6LayoutINS5_IJNSA_ILi2EEESB_SB_EEENS5_IJSB_NSA_ILi0EEESW_EEEEENS5_IJNS4_10UnderscoreESZ_SZ_EEEEENS4_13SM90_TMA_LOADENS4_14ComposedLayoutINS4_7SwizzleILi3ELi4ELi3EEENS4_18smem_ptr_flag_bitsILi8EEENST_INS5_IJSF_NSA_ILi8EEEEEENS5_IJSB_SF_EEEEEEENS4_9Copy_AtomIJNS4_39AutoVectorizingCopyWithAssumedAlignmentILi128EEESI_EEENS4_8identityES12_S1C_vS1H_EENS_8epilogue10collective6detail29Sm90TmaWarpSpecializedAdapterINS1K_15DefaultEpilogueISI_NS5_IJlSB_lEEES1O_NS1J_6thread17LinearCombinationISI_Li1EffLNS1P_9ScaleType4KindE0ELNS_15FloatRoundStyleE2ESI_EENS1_15EpilogueDefaultEEEEEvvEEEEvNT_6ParamsE,@function
        .size           _ZN7cutlass13device_kernelINS_4gemm6kernel13GemmUniversalIN4cute5tupleIJiiiiEEENS1_10collective13CollectiveMmaINS1_39MainloopSm90TmaGmmaRmemAWarpSpecializedILi4ENS5_IJNS4_1CILi1EEESB_SB_EEENS1_35KernelTmaWarpSpecializedCooperativeEEENS5_IJNSA_ILi128EEENSA_ILi256EEESF_EEENS_12float_e4m3_tENS5_IJSB_llEEENS_12float_e5m2_tESJ_NS4_8TiledMMAINS4_8MMA_AtomIJNS4_4SM904GMMA31MMA_64x256x32_F32E4M3E5M2_RS_TNILNSO_7ScaleInE1ELSQ_1EEEEEENS4_6LayoutINS5_IJNSA_ILi2EEESB_SB_EEENS5_IJSB_NSA_ILi0EEESW_EEEEENS5_IJNS4_10UnderscoreESZ_SZ_EEEEENS4_13SM90_TMA_LOADENS4_14ComposedLayoutINS4_7SwizzleILi3ELi4ELi3EEENS4_18smem_ptr_flag_bitsILi8EEENST_INS5_IJSF_NSA_ILi8EEEEEENS5_IJSB_SF_EEEEEEENS4_9Copy_AtomIJNS4_39AutoVectorizingCopyWithAssumedAlignmentILi128EEESI_EEENS4_8identityES12_S1C_vS1H_EENS_8epilogue10collective6detail29Sm90TmaWarpSpecializedAdapterINS1K_15DefaultEpilogueISI_NS5_IJlSB_lEEES1O_NS1J_6thread17LinearCombinationISI_Li1EffLNS1P_9ScaleType4KindE0ELNS_15FloatRoundStyleE2ESI_EENS1_15EpilogueDefaultEEEEEvvEEEEvNT_6ParamsE,(.L_x_358 - _ZN7cutlass13device_kernelINS_4gemm6kernel13GemmUniversalIN4cute5tupleIJiiiiEEENS1_10collective13CollectiveMmaINS1_39MainloopSm90TmaGmmaRmemAWarpSpecializedILi4ENS5_IJNS4_1CILi1EEESB_SB_EEENS1_35KernelTmaWarpSpecializedCooperativeEEENS5_IJNSA_ILi128EEENSA_ILi256EEESF_EEENS_12float_e4m3_tENS5_IJSB_llEEENS_12float_e5m2_tESJ_NS4_8TiledMMAINS4_8MMA_AtomIJNS4_4SM904GMMA31MMA_64x256x32_F32E4M3E5M2_RS_TNILNSO_7ScaleInE1ELSQ_1EEEEEENS4_6LayoutINS5_IJNSA_ILi2EEESB_SB_EEENS5_IJSB_NSA_ILi0EEESW_EEEEENS5_IJNS4_10UnderscoreESZ_SZ_EEEEENS4_13SM90_TMA_LOADENS4_14ComposedLayoutINS4_7SwizzleILi3ELi4ELi3EEENS4_18smem_ptr_flag_bitsILi8EEENST_INS5_IJSF_NSA_ILi8EEEEEENS5_IJSB_SF_EEEEEEENS4_9Copy_AtomIJNS4_39AutoVectorizingCopyWithAssumedAlignmentILi128EEESI_EEENS4_8identityES12_S1C_vS1H_EENS_8epilogue10collective6detail29Sm90TmaWarpSpecializedAdapterINS1K_15DefaultEpilogueISI_NS5_IJlSB_lEEES1O_NS1J_6thread17LinearCombinationISI_Li1EffLNS1P_9ScaleType4KindE0ELNS_15FloatRoundStyleE2ESI_EENS1_15EpilogueDefaultEEEEEvvEEEEvNT_6ParamsE)
        .other          _ZN7cutlass13device_kernelINS_4gemm6kernel13GemmUniversalIN4cute5tupleIJiiiiEEENS1_10collective13CollectiveMmaINS1_39MainloopSm90TmaGmmaRmemAWarpSpecializedILi4ENS5_IJNS4_1CILi1EEESB_SB_EEENS1_35KernelTmaWarpSpecializedCooperativeEEENS5_IJNSA_ILi128EEENSA_ILi256EEESF_EEENS_12float_e4m3_tENS5_IJSB_llEEENS_12float_e5m2_tESJ_NS4_8TiledMMAINS4_8MMA_AtomIJNS4_4SM904GMMA31MMA_64x256x32_F32E4M3E5M2_RS_TNILNSO_7ScaleInE1ELSQ_1EEEEEENS4_6LayoutINS5_IJNSA_ILi2EEESB_SB_EEENS5_IJSB_NSA_ILi0EEESW_EEEEENS5_IJNS4_10UnderscoreESZ_SZ_EEEEENS4_13SM90_TMA_LOADENS4_14ComposedLayoutINS4_7SwizzleILi3ELi4ELi3EEENS4_18smem_ptr_flag_bitsILi8EEENST_INS5_IJSF_NSA_ILi8EEEEEENS5_IJSB_SF_EEEEEEENS4_9Copy_AtomIJNS4_39AutoVectorizingCopyWithAssumedAlignmentILi128EEESI_EEENS4_8identityES12_S1C_vS1H_EENS_8epilogue10collective6detail29Sm90TmaWarpSpecializedAdapterINS1K_15DefaultEpilogueISI_NS5_IJlSB_lEEES1O_NS1J_6thread17LinearCombinationISI_Li1EffLNS1P_9ScaleType4KindE0ELNS_15FloatRoundStyleE2ESI_EENS1_15EpilogueDefaultEEEEEvvEEEEvNT_6ParamsE,@"STO_CUDA_ENTRY STV_DEFAULT"
_ZN7cutlass13device_kernelINS_4gemm6kernel13GemmUniversalIN4cute5tupleIJiiiiEEENS1_10collective13CollectiveMmaINS1_39MainloopSm90TmaGmmaRmemAWarpSpecializedILi4ENS5_IJNS4_1CILi1EEESB_SB_EEENS1_35KernelTmaWarpSpecializedCooperativeEEENS5_IJNSA_ILi128EEENSA_ILi256EEESF_EEENS_12float_e4m3_tENS5_IJSB_llEEENS_12float_e5m2_tESJ_NS4_8TiledMMAINS4_8MMA_AtomIJNS4_4SM904GMMA31MMA_64x256x32_F32E4M3E5M2_RS_TNILNSO_7ScaleInE1ELSQ_1EEEEEENS4_6LayoutINS5_IJNSA_ILi2EEESB_SB_EEENS5_IJSB_NSA_ILi0EEESW_EEEEENS5_IJNS4_10UnderscoreESZ_SZ_EEEEENS4_13SM90_TMA_LOADENS4_14ComposedLayoutINS4_7SwizzleILi3ELi4ELi3EEENS4_18smem_ptr_flag_bitsILi8EEENST_INS5_IJSF_NSA_ILi8EEEEEENS5_IJSB_SF_EEEEEEENS4_9Copy_AtomIJNS4_39AutoVectorizingCopyWithAssumedAlignmentILi128EEESI_EEENS4_8identityES12_S1C_vS1H_EENS_8epilogue10collective6detail29Sm90TmaWarpSpecializedAdapterINS1K_15DefaultEpilogueISI_NS5_IJlSB_lEEES1O_NS1J_6thread17LinearCombinationISI_Li1EffLNS1P_9ScaleType4KindE0ELNS_15FloatRoundStyleE2ESI_EENS1_15EpilogueDefaultEEEEEvvEEEEvNT_6ParamsE:
[----:B------:R-:W0:Y:S01]  /*0000*/  LDC R1, c[0x0][0x28] ;  /* 0x00000a00ff017b82 */ /* 0x000e220000000800 */
[----:B------:R-:W1:Y:S01]  /*0010*/  S2R R18, SR_TID.X ;  /* 0x0000000000127919 */ /* 0x000e620000002100 */
[----:B------:R-:W-:Y:S01]  /*0020*/  ELECT P0, URZ, PT ;  /* 0x00000000003f782f */ /* 0x000fe20003800000 */
[----:B------:R-:W-:Y:S01]  /*0030*/  BSSY B0, `(.L_x_0) ;  /* 0x0000015000007945 */ /* 0x000fe20003800000 */
[--C-:B-1----:R-:W-:Y:S02]  /*0040*/  SHF.R.U32.HI R0, RZ, 0x5, R18.reuse ;  /* 0x00000005ff007819 */ /* 0x102fe40000011612 */
[----:B------:R-:W-:-:S03]  /*0050*/  SHF.R.U32.HI R2, RZ, 0x7, R18 ;  /* 0x00000007ff027819 */ /* 0x000fc60000011612 */
[----:B------:R-:W1:Y:S04]  /*0060*/  SHFL.IDX PT, R3, R0, RZ, 0x1f ;  /* 0x00001fff00037589 */ /* 0x000e6800000e0000 */
[----:B------:R-:W2:Y:S01]  /*0070*/  SHFL.IDX PT, R2, R2, RZ, 0x1f ;  /* 0x00001fff02027589 */ /* 0x000ea200000e0000 */
[----:B-1----:R-:W-:Y:S02]  /*0080*/  R2UR UR4, R3 ;  /* 0x00000000030472ca */ /* 0x002fe400000e0000 */
[----:B--2---:R-:W-:-:S11]  /*0090*/  R2UR UR6, R2 ;  /* 0x00000000020672ca */ /* 0x004fd600000e0000 */
[----:B------:R-:W-:Y:S02]  /*00a0*/  USHF.R.S32.HI UR5, URZ, 0x1f, UR4 ;  /* 0x0000001f3f057899 */ /* 0x000fe40008011404 */
[----:B------:R-:W-:Y:S02]  /*00b0*/  ISETP.NE.OR P0, PT, RZ, UR4, !P0 ;  /* 0x00000004ff007c0c */ /* 0x000fe4000c705670 */
[----:B------:R-:W-:-:S04]  /*00c0*/  ULEA.HI UR5, UR5, UR4, URZ, 0x2 ;  /* 0x0000000405057291 */ /* 0x000fc8000f8f103f */
[----:B------:R-:W-:-:S04]  /*00d0*/  ULOP3.LUT UR5, UR5, 0xfffffffc, URZ, 0xc0, !UPT ;  /* 0xfffffffc05057892 */ /* 0x000fc8000f8ec03f */
[----:B------:R-:W-:-:S03]  /*00e0*/  UIADD3 UR8, UR4, -UR5, URZ ;  /* 0x8000000504087290 */ /* 0x000fc6000fffe03f */
[----:B0-----:R-:W-:Y:S09]  /*00f0*/  @P0 BRA `(.L_x_1) ;  /* 0x0000000000200947 */ /* 0x001ff20003800000 */
[----:B------:R-:W-:Y:S02]  /*0100*/  ULDC.64 UR4, c[0x0][0x198] ;  /* 0x0000660000047ab9 */ /* 0x000fe40000000a00 */
[----:B------:R-:W-:Y:S02]  /*0110*/  UIADD3 UR10, UP0, UR4, 0xf0, URZ ;  /* 0x000000f0040a7890 */ /* 0x000fe4000ff1e03f */
[----:B------:R-:W-:Y:S02]  /*0120*/  UIADD3 UR4, UP1, UR4, 0x1f0, URZ ;  /* 0x000001f004047890 */ /* 0x000fe4000ff3e03f */
[----:B------:R-:W-:Y:S02]  /*0130*/  UIADD3.X UR11, URZ, UR5, URZ, UP0, !UPT ;  /* 0x000000053f0b7290 */ /* 0x000fe400087fe43f */
[----:B------:R-:W-:-:S07]  /*0140*/  UIADD3.X UR5, URZ, UR5, URZ, UP1, !UPT ;  /* 0x000000053f057290 */ /* 0x000fce0008ffe43f */
[----:B------:R0:W-:Y:S02]  /*0150*/  UTMACCTL.PF [UR10] ;  /* 0x000000000a0079b9 */ /* 0x0001e40008040000 */
[----:B------:R0:W-:Y:S02]  /*0160*/  UTMACCTL.PF [UR4] ;  /* 0x00000000040079b9 */ /* 0x0001e40008040000 */
[----:B0-----:R-:W-:Y:S01]  /*0170*/  NOP ;  /* 0x0000000000007918 */ /* 0x001fe20000000000 */
.L_x_1:
[----:B------:R-:W-:Y:S05]  /*0180*/  BSYNC B0 ;  /* 0x0000000000007941 */ /* 0x000fea0003800000 */
.L_x_0:
[----:B------:R-:W0:Y:S01]  /*0190*/  SHFL.IDX PT, R2, R0, RZ, 0x1f ;  /* 0x00001fff00027589 */ /* 0x000e2200000e0000 */
[----:B------:R-:W-:Y:S01]  /*01a0*/  UISETP.NE.AND UP0, UPT, UR8, 0x3, UPT ;  /* 0x000000030800788c */ /* 0x000fe2000bf05270 */
[----:B------:R-:W-:Y:S01]  /*01b0*/  ISETP.NE.AND P1, PT, RZ, UR6, PT ;  /* 0x00000006ff007c0c */ /* 0x000fe2000bf25270 */
[----:B------:R-:W-:Y:S02]  /*01c0*/  UIADD3 UR10, UR6, -0x1, URZ ;  /* 0xffffffff060a7890 */ /* 0x000fe4000fffe03f */
[----:B------:R-:W-:Y:S02]  /*01d0*/  UISETP.EQ.OR UP0, UPT, UR8, URZ, !UP0 ;  /* 0x0000003f0800728c */ /* 0x000fe4000c702670 */
[----:B------:R-:W-:Y:S02]  /*01e0*/  UISETP.GE.U32.AND UP1, UPT, UR10, 0x2, UPT ;  /* 0x000000020a00788c */ /* 0x000fe4000bf26070 */
[----:B------:R-:W-:-:S04]  /*01f0*/  UISETP.EQ.AND UP0, UPT, UR6, URZ, UP0 ;  /* 0x0000003f0600728c */ /* 0x000fc80008702270 */
[----:B------:R-:W-:-:S04]  /*0200*/  USEL UR40, URZ, 0x1, !UP0 ;  /* 0x000000013f287887 */ /* 0x000fc8000c000000 */
[----:B------:R-:W-:Y:S01]  /*0210*/  USEL UR40, UR40, 0x2, UP1 ;  /* 0x0000000228287887 */ /* 0x000fe20008800000 */
[----:B0-----:R-:W-:-:S13]  /*0220*/  ISETP.NE.AND P0, PT, R2, RZ, PT ;  /* 0x000000ff0200720c */ /* 0x001fda0003f05270 */
[----:B------:R-:W-:Y:S05]  /*0230*/  @P0 BRA `(.L_x_2) ;  /* 0x0000000000580947 */ /* 0x000fea0003800000 */
[----:B------:R-:W0:Y:S01]  /*0240*/  S2UR UR9, SR_CgaCtaId ;  /* 0x00000000000979c3 */ /* 0x000e220000008800 */
[----:B------:R-:W-:Y:S01]  /*0250*/  UMOV UR4, 0x400 ;  /* 0x0000040000047882 */ /* 0x000fe20000000000 */
[----:B------:R-:W-:Y:S01]  /*0260*/  UMOV UR5, 0x1 ;  /* 0x0000000100057882 */ /* 0x000fe20000000000 */
[----:B------:R-:W-:Y:S01]  /*0270*/  UMOV UR6, 0x100 ;  /* 0x0000010000067882 */ /* 0x000fe20000000000 */
[----:B------:R-:W-:Y:S01]  /*0280*/  ELECT P0, URZ, PT ;  /* 0x00000000003f782f */ /* 0x000fe20003800000 */
[----:B------:R-:W-:-:S04]  /*0290*/  UIADD3 UR6, -UR6, 0x100000, URZ ;  /* 0x0010000006067890 */ /* 0x000fc8000fffe13f */
[----:B------:R-:W-:Y:S02]  /*02a0*/  USHF.L.U32 UR7, UR6, 0xb, URZ ;  /* 0x0000000b06077899 */ /* 0x000fe4000800063f */
[----:B------:R-:W-:Y:S02]  /*02b0*/  USHF.L.U32 UR6, UR6, 0x1, URZ ;  /* 0x0000000106067899 */ /* 0x000fe4000800063f */
[----:B0-----:R-:W-:Y:S02]  /*02c0*/  ULEA UR9, UR9, UR4, 0x18 ;  /* 0x0000000409097291 */ /* 0x001fe4000f8ec03f */
[----:B------:R-:W-:-:S04]  /*02d0*/  UIADD3 UR4, -UR5, 0x100000, URZ ;  /* 0x0010000005047890 */ /* 0x000fc8000fffe13f */
[----:B------:R-:W-:Y:S02]  /*02e0*/  USHF.L.U32 UR5, UR4, 0xb, URZ ;  /* 0x0000000b04057899 */ /* 0x000fe4000800063f */
[----:B------:R-:W-:Y:S01]  /*02f0*/  USHF.L.U32 UR4, UR4, 0x1, URZ ;  /* 0x0000000104047899 */ /* 0x000fe2000800063f */
[----:B------:R-:W0:Y:S11]  /*0300*/  FENCE.VIEW.ASYNC.S ;  /* 0x00000000000073c6 */ /* 0x000e360000000000 */
[----:B0-----:R0:W1:Y:S01]  /*0310*/  SYNCS.EXCH.64 URZ, [UR9], UR4 ;  /* 0x00000004093f75b2 */ /* 0x0010620008000100 */
[----:B------:R0:W2:Y:S01]  /*0320*/  SYNCS.EXCH.64 URZ, [UR9+0x20], UR6 ;  /* 0x00002006093f75b2 */ /* 0x0000a20008000100 */
[----:B------:R0:W3:Y:S01]  /*0330*/  SYNCS.EXCH.64 URZ, [UR9+0x8], UR4 ;  /* 0x00000804093f75b2 */ /* 0x0000e20008000100 */
[----:B------:R0:W4:Y:S01]  /*0340*/  SYNCS.EXCH.64 URZ, [UR9+0x28], UR6 ;  /* 0x00002806093f75b2 */ /* 0x0001220008000100 */
[----:B------:R0:W0:Y:S01]  /*0350*/  SYNCS.EXCH.64 URZ, [UR9+0x10], UR4 ;  /* 0x00001004093f75b2 */ /* 0x0000220008000100 */
[----:B------:R0:W0:Y:S01]  /*0360*/  SYNCS.EXCH.64 URZ, [UR9+0x30], UR6 ;  /* 0x00003006093f75b2 */ /* 0x0000220008000100 */
[----:B------:R0:W0:Y:S01]  /*0370*/  SYNCS.EXCH.64 URZ, [UR9+0x18], UR4 ;  /* 0x00001804093f75b2 */ /* 0x0000220008000100 */
[----:B------:R0:W0:Y:S01]  /*0380*/  SYNCS.EXCH.64 URZ, [UR9+0x38], UR6 ;  /* 0x00003806093f75b2 */ /* 0x0000220008000100 */
[----:B------:R-:W-:Y:S01]  /*0390*/  NOP ;  /* 0x0000000000007918 */ /* 0x000fe20000000000 */
.L_x_2:
[----:B------:R-:W5:Y:S01]  /*03a0*/  SHFL.IDX PT, R0, R0, RZ, 0x1f ;  /* 0x00001fff00007589 */ /* 0x000f6200000e0000 */
[----:B------:R-:W1:Y:S01]  /*03b0*/  LDC R2, c[0x0][0x65c] ;  /* 0x00019700ff027b82 */ /* 0x000e620000000800 */
[----:B------:R-:W-:Y:S01]  /*03c0*/  ELECT P0, URZ, PT ;  /* 0x00000000003f782f */ /* 0x000fe20003800000 */
[----:B------:R-:W-:Y:S01]  /*03d0*/  NOP ;  /* 0x0000000000007918 */ /* 0x000fe20000000000 */
[----:B------:R-:W2:Y:S01]  /*03e0*/  S2R R4, SR_CTAID.X ;  /* 0x0000000000047919 */ /* 0x000ea20000002500 */
[----:B0-----:R-:W-:Y:S01]  /*03f0*/  UMOV UR4, 0x20 ;  /* 0x0000002000047882 */ /* 0x001fe20000000000 */
[----:B------:R-:W-:Y:S01]  /*0400*/  IMAD.MOV.U32 R5, RZ, RZ, RZ ;  /* 0x000000ffff057224 */ /* 0x000fe200078e00ff */
[----:B------:R-:W-:Y:S01]  /*0410*/  NOP ;  /* 0x0000000000007918 */ /* 0x000fe20000000000 */
[----:B-----5:R-:W-:Y:S02]  /*0420*/  ISETP.NE.OR P0, PT, R0, RZ, !P0 ;  /* 0x000000ff0000720c */ /* 0x020fe40004705670 */
[----:B-1----:R-:W-:Y:S01]  /*0430*/  ISETP.NE.AND P2, PT, R2, 0x1, PT ;  /* 0x000000010200780c */ /* 0x002fe20003f45270 */
[----:B------:R-:W0:Y:S03]  /*0440*/  S2R R0, SR_CTAID.Y ;  /* 0x0000000000007919 */ /* 0x000e260000002600 */
[----:B------:R-:W-:-:S07]  /*0450*/  P2R R3, PR, RZ, 0x4 ;  /* 0x00000004ff037803 */ /* 0x000fce0000000000 */
[----:B------:R-:W-:Y:S01]  /*0460*/  VOTEU.ALL UP0, P0 ;  /* 0x00000000003f7886 */ /* 0x000fe20000000000 */
[----:B------:R-:W-:Y:S01]  /*0470*/  VOTEU.ALL UP1, P0 ;  /* 0x00000000003f7886 */ /* 0x000fe20000020000 */
[----:B------:R-:W2:Y:S01]  /*0480*/  @P2 LDC R17, c[0x0][0x10] ;  /* 0x00000400ff112b82 */ /* 0x000ea20000000800 */
[----:B------:R-:W-:Y:S02]  /*0490*/  @P2 IMAD.MOV.U32 R7, RZ, RZ, RZ ;  /* 0x000000ffff072224 */ /* 0x000fe400078e00ff */
[----:B------:R-:W-:Y:S01]  /*04a0*/  @!UP0 UMOV UR6, 0x400 ;  /* 0x0000040000068882 */ /* 0x000fe20000000000 */
[----:B------:R-:W-:-:S04]  /*04b0*/  @!UP0 UIADD3 UR4, -UR4, 0x100000, URZ ;  /* 0x0010000004048890 */ /* 0x000fc8000fffe13f */
[----:B------:R-:W-:Y:S02]  /*04c0*/  @!UP0 USHF.L.U32 UR5, UR4, 0xb, URZ ;  /* 0x0000000b04058899 */ /* 0x000fe4000800063f */
[----:B------:R-:W-:Y:S01]  /*04d0*/  @!UP0 USHF.L.U32 UR4, UR4, 0x1, URZ ;  /* 0x0000000104048899 */ /* 0x000fe2000800063f */
[----:B------:R-:W-:Y:S01]  /*04e0*/  @P2 IMAD.MOV.U32 R9, RZ, RZ, RZ ;  /* 0x000000ffff092224 */ /* 0x000fe200078e00ff */
[----:B------:R-:W1:Y:S08]  /*04f0*/  @!UP0 S2UR UR7, SR_CgaCtaId ;  /* 0x00000000000789c3 */ /* 0x000e700000008800 */
[----:B------:R-:W5:Y:S01]  /*0500*/  @!P2 LDC R3, c[0x0][0xc] ;  /* 0x00000300ff03ab82 */ /* 0x000f620000000800 */
[----:B0-----:R-:W-:-:S04]  /*0510*/  @P2 IMAD.MOV.U32 R6, RZ, RZ, R0 ;  /* 0x000000ffff062224 */ /* 0x001fc800078e0000 */
[----:B--2---:R-:W-:-:S04]  /*0520*/  @P2 IMAD.WIDE.U32 R16, R4, R17, R6 ;  /* 0x0000001104102225 */ /* 0x004fc800078e0006 */
[----:B------:R-:W-:Y:S01]  /*0530*/  @P2 IMAD.IADD R17, R17, 0x1, R9 ;  /* 0x0000000111112824 */ /* 0x000fe200078e0209 */
[----:B-1----:R-:W-:Y:S01]  /*0540*/  @!UP0 ULEA UR6, UR7, UR6, 0x18 ;  /* 0x0000000607068291 */ /* 0x002fe2000f8ec03f */
[----:B------:R-:W-:Y:S01]  /*0550*/  VOTEU.ALL UP0, P0 ;  /* 0x00000000003f7886 */ /* 0x000fe20000000000 */
[----:B-----5:R-:W-:Y:S01]  /*0560*/  @!P2 IMAD.WIDE.U32 R6, R3, R0, R4 ;  /* 0x000000000306a225 */ /* 0x020fe200078e0004 */
[----:B------:R-:W0:Y:S09]  /*0570*/  FENCE.VIEW.ASYNC.S ;  /* 0x00000000000073c6 */ /* 0x000e320000000000 */
[----:B0-----:R0:W3:Y:S01]  /*0580*/  @!UP0 SYNCS.EXCH.64 URZ, [UR6+0x50], UR4 ;  /* 0x00005004063f85b2 */ /* 0x0010e20008000100 */
[----:B------:R-:W-:-:S02]  /*0590*/  @!P2 IMAD.MOV.U32 R16, RZ, RZ, R6 ;  /* 0x000000ffff10a224 */ /* 0x000fc400078e0006 */
[----:B------:R-:W-:Y:S01]  /*05a0*/  @!P2 IMAD.MOV.U32 R17, RZ, RZ, R7 ;  /* 0x000000ffff11a224 */ /* 0x000fe200078e0007 */
[----:B------:R0:W3:Y:S01]  /*05b0*/  @!UP1 SYNCS.EXCH.64 URZ, [UR6+0x58], UR4 ;  /* 0x00005804063f95b2 */ /* 0x0000e20008000100 */
[----:B------:R-:W-:Y:S01]  /*05c0*/  NOP ;  /* 0x0000000000007918 */ /* 0x000fe20000000000 */
[----:B---34-:R-:W-:Y:S06]  /*05d0*/  BAR.SYNC.DEFER_BLOCKING 0x0 ;  /* 0x0000000000007b1d */ /* 0x018fec0000010000 */
[----:B------:R-:W-:Y:S05]  /*05e0*/  @!P1 BRA `(.L_x_3) ;  /* 0x000000e400089947 */ /* 0x000fea0003800000 */
[----:B------:R-:W-:-:S06]  /*05f0*/  UISETP.GT.U32.AND UP0, UPT, UR10, 0x1, UPT ;  /* 0x000000010a00788c */ /* 0x000fcc000bf04070 */
[----:B------:R-:W-:-:S13]  /*0600*/  PLOP3.LUT P0, PT, PT, PT, UP0, 0x80, 0x0 ;  /* 0x000000000000781c */ /* 0x000fda0003f0f008 */
[----:B0-----:R-:W-:Y:S05]  /*0610*/  @P0 EXIT ;  /* 0x000000000000094d */ /* 0x001fea0003800000 */
[----:B------:R-:W-:Y:S01]  /*0620*/  ULDC.64 UR4, c[0x0][0x650] ;  /* 0x0001940000047ab9 */ /* 0x000fe20000000a00 */
[----:B------:R-:W-:Y:S01]  /*0630*/  UMOV UR43, 0xffffffff ;  /* 0xffffffff002b7882 */ /* 0x000fe20000000000 */
[----:B------:R-:W-:Y:S01]  /*0640*/  ISETP.GE.U32.AND P0, PT, R16, UR4, PT ;  /* 0x0000000410007c0c */ /* 0x000fe2000bf06070 */
[----:B------:R-:W-:Y:S01]  /*0650*/  IMAD.MOV.U32 R23, RZ, RZ, -0x1 ;  /* 0xffffffffff177424 */ /* 0x000fe200078e00ff */
[----:B------:R-:W-:Y:S01]  /*0660*/  PRMT R3, RZ, 0x7610, R3 ;  /* 0x00007610ff037816 */ /* 0x000fe20000000003 */
[----:B------:R-:W-:Y:S01]  /*0670*/  IMAD.MOV.U32 R22, RZ, RZ, -0x1 ;  /* 0xffffffffff167424 */ /* 0x000fe200078e00ff */
[----:B------:R-:W-:-:S13]  /*0680*/  ISETP.GE.U32.AND.EX P0, PT, R17, UR5, PT, P0 ;  /* 0x0000000511007c0c */ /* 0x000fda000bf06100 */
[----:B------:R-:W-:Y:S05]  /*0690*/  @P0 BRA `(.L_x_4) ;  /* 0x00000004005c0947 */ /* 0x000fea0003800000 */
[----:B------:R-:W0:Y:S01]  /*06a0*/  LDC.64 R14, c[0x0][0x628] ;  /* 0x00018a00ff0e7b82 */ /* 0x000e220000000a00 */
[----:B------:R-:W-:Y:S02]  /*06b0*/  IMAD.MOV.U32 R6, RZ, RZ, R16 ;  /* 0x000000ffff067224 */ /* 0x000fe400078e0010 */
[----:B------:R-:W-:-:S05]  /*06c0*/  IMAD.MOV.U32 R7, RZ, RZ, R17 ;  /* 0x000000ffff077224 */ /* 0x000fca00078e0011 */
[----:B------:R-:W1:Y:S08]  /*06d0*/  LDC R12, c[0x0][0x630] ;  /* 0x00018c00ff0c7b82 */ /* 0x000e700000000800 */
[----:B------:R-:W2:Y:S01]  /*06e0*/  LDC.64 R20, c[0x0][0x620] ;  /* 0x00018800ff147b82 */ /* 0x000ea20000000a00 */
[----:B0-----:R-:W-:-:S04]  /*06f0*/  ISETP.NE.U32.AND P0, PT, R14, RZ, PT ;  /* 0x000000ff0e00720c */ /* 0x001fc80003f05070 */
[----:B------:R-:W-:-:S13]  /*0700*/  ISETP.NE.AND.EX P0, PT, R15, RZ, PT, P0 ;  /* 0x000000ff0f00720c */ /* 0x000fda0003f05300 */
[----:B-12---:R-:W-:Y:S05]  /*0710*/  @!P0 BRA `(.L_x_5) ;  /* 0x0000000000288947 */ /* 0x006fea0003800000 */
[----:B------:R-:W0:Y:S02]  /*0720*/  LDC R3, c[0x0][0x634] ;  /* 0x00018d00ff037b82 */ /* 0x000e240000000800 */
[----:B0-----:R-:W-:-:S05]  /*0730*/  IADD3 R3, P0, R16, R3, RZ ;  /* 0x0000000310037210 */ /* 0x001fca0007f1e0ff */
[----:B------:R-:W-:-:S04]  /*0740*/  IMAD.X R13, RZ, RZ, R17, P0 ;  /* 0x000000ffff0d7224 */ /* 0x000fc800000e0611 */
[----:B------:R-:W-:-:S04]  /*0750*/  IMAD.WIDE.U32 R6, R13, R14, RZ ;  /* 0x0000000e0d067225 */ /* 0x000fc800078e00ff */
[----:B------:R-:W-:-:S04]  /*0760*/  IMAD.WIDE.U32 R8, P0, R3, R15, R6 ;  /* 0x0000000f03087225 */ /* 0x000fc80007800006 */
[----:B------:R-:W-:-:S04]  /*0770*/  IMAD.WIDE.U32 R6, R3, R14, RZ ;  /* 0x0000000e03067225 */ /* 0x000fc800078e00ff */
[----:B------:R-:W-:Y:S01]  /*0780*/  IMAD.X R11, RZ, RZ, RZ, P0 ;  /* 0x000000ffff0b7224 */ /* 0x000fe200000e06ff */
[----:B------:R-:W-:Y:S01]  /*0790*/  IADD3 RZ, P0, R7, R8, RZ ;  /* 0x0000000807ff7210 */ /* 0x000fe20007f1e0ff */
[----:B------:R-:W-:-:S04]  /*07a0*/  IMAD.MOV.U32 R10, RZ, RZ, R9 ;  /* 0x000000ffff0a7224 */ /* 0x000fc800078e0009 */
[----:B------:R-:W-:-:S08]  /*07b0*/  IMAD.WIDE.U32.X R6, R13, R15, R10, P0 ;  /* 0x0000000f0d067225 */ /* 0x000fd000000e040a */
.L_x_5:
[-CC-:B------:R-:W-:Y:S01]  /*07c0*/  SHF.R.U64 R27, R6, R12.reuse, R7.reuse ;  /* 0x0000000c061b7219 */ /* 0x180fe20000001207 */
[----:B------:R-:W0:Y:S01]  /*07d0*/  LDC R10, c[0x0][0x618] ;  /* 0x00018600ff0a7b82 */ /* 0x000e220000000800 */
[----:B------:R-:W-:Y:S01]  /*07e0*/  SHF.R.U32.HI R5, RZ, R12, R7 ;  /* 0x0000000cff057219 */ /* 0x000fe20000011607 */
[----:B------:R-:W-:Y:S01]  /*07f0*/  ULDC UR4, c[0x0][0x150] ;  /* 0x0000540000047ab9 */ /* 0x000fe20000000800 */
[----:B------:R-:W-:Y:S02]  /*0800*/  IADD3 R9, P0, RZ, -R27, RZ ;  /* 0x8000001bff097210 */ /* 0x000fe40007f1e0ff */
[----:B------:R-:W-:-:S03]  /*0810*/  I2FP.F32.U32 R3, R4 ;  /* 0x0000000400037245 */ /* 0x000fc60000201000 */
[----:B------:R-:W1:Y:S01]  /*0820*/  LDC.64 R22, c[0x0][0x640] ;  /* 0x00019000ff167b82 */ /* 0x000e620000000a00 */
[----:B------:R-:W-:Y:S02]  /*0830*/  IMAD.X R11, RZ, RZ, ~R5, P0 ;  /* 0x000000ffff0b7224 */ /* 0x000fe400000e0e05 */
[----:B------:R-:W-:Y:S01]  /*0840*/  FMUL R3, R3, UR4 ;  /* 0x0000000403037c20 */ /* 0x000fe20008400000 */
[----:B------:R-:W-:Y:S01]  /*0850*/  IMAD.WIDE.U32 R6, R9, R20, R16 ;  /* 0x0000001409067225 */ /* 0x000fe200078e0010 */
[----:B------:R-:W-:-:S03]  /*0860*/  ULDC UR4, c[0x0][0x154] ;  /* 0x0000550000047ab9 */ /* 0x000fc60000000800 */
[----:B------:R-:W-:Y:S01]  /*0870*/  IMAD R8, R11, R20, RZ ;  /* 0x000000140b087224 */ /* 0x000fe200078e02ff */
[----:B------:R-:W2:Y:S01]  /*0880*/  LDC R5, c[0x0][0x144] ;  /* 0x00005100ff057b82 */ /* 0x000ea20000000800 */
[----:B------:R-:W3:Y:S02]  /*0890*/  F2I.U32.TRUNC.NTZ R3, R3 ;  /* 0x0000000300037305 */ /* 0x000ee4000020f000 */
[----:B------:R-:W-:-:S04]  /*08a0*/  IMAD R9, R9, R21, R8 ;  /* 0x0000001509097224 */ /* 0x000fc800078e0208 */
[----:B------:R-:W-:Y:S01]  /*08b0*/  IMAD.IADD R7, R7, 0x1, R9 ;  /* 0x0000000107077824 */ /* 0x000fe200078e0209 */
[----:B------:R-:W4:Y:S01]  /*08c0*/  LDC R12, c[0x0][0x608] ;  /* 0x00018200ff0c7b82 */ /* 0x000f220000000800 */
[----:B------:R-:W-:-:S03]  /*08d0*/  IMAD.MOV.U32 R9, RZ, RZ, -0x1 ;  /* 0xffffffffff097424 */ /* 0x000fc600078e00ff */
[----:B0-----:R-:W-:Y:S02]  /*08e0*/  SHF.R.U64 R14, R6, R10, R7 ;  /* 0x0000000a060e7219 */ /* 0x001fe40000001207 */
[----:B------:R-:W-:Y:S02]  /*08f0*/  I2FP.F32.U32 R6, R0 ;  /* 0x0000000000067245 */ /* 0x000fe40000201000 */
[----:B------:R-:W0:Y:S01]  /*0900*/  LDC R20, c[0x0][0x658] ;  /* 0x00019600ff147b82 */ /* 0x000e220000000800 */
[----:B-1----:R-:W-:Y:S01]  /*0910*/  ISETP.NE.U32.AND P0, PT, R22, RZ, PT ;  /* 0x000000ff1600720c */ /* 0x002fe20003f05070 */
[----:B---3--:R-:W-:Y:S01]  /*0920*/  IMAD.MOV R8, RZ, RZ, -R3 ;  /* 0x000000ffff087224 */ /* 0x008fe200078e0a03 */
[----:B------:R-:W-:Y:S01]  /*0930*/  SHF.R.U32.HI R7, RZ, R10, R7 ;  /* 0x0000000aff077219 */ /* 0x000fe20000011607 */
[----:B------:R-:W-:Y:S01]  /*0940*/  FMUL R6, R6, UR4 ;  /* 0x0000000406067c20 */ /* 0x000fe20008400000 */
[----:B------:R-:W-:-:S03]  /*0950*/  ISETP.NE.AND.EX P0, PT, R23, RZ, PT, P0 ;  /* 0x000000ff1700720c */ /* 0x000fc60003f05300 */
[----:B------:R-:W1:Y:S01]  /*0960*/  LDC R13, c[0x0][0x148] ;  /* 0x00005200ff0d7b82 */ /* 0x000e620000000800 */
[----:B--2---:R-:W-:-:S07]  /*0970*/  IMAD R3, R5, R8, R4 ;  /* 0x0000000805037224 */ /* 0x004fce00078e0204 */
[----:B------:R-:W2:Y:S01]  /*0980*/  LDC R19, c[0x0][0x600] ;  /* 0x00018000ff137b82 */ /* 0x000ea20000000800 */
[-CC-:B----4-:R-:W-:Y:S02]  /*0990*/  SHF.R.U64 R26, R14, R12.reuse, R7.reuse ;  /* 0x0000000c0e1a7219 */ /* 0x190fe40000001207 */
[----:B------:R-:W-:Y:S01]  /*09a0*/  SHF.R.U32.HI R5, RZ, R12, R7 ;  /* 0x0000000cff057219 */ /* 0x000fe20000011607 */
[----:B------:R-:W-:Y:S01]  /*09b0*/  IMAD.MOV.U32 R7, RZ, RZ, 0x1 ;  /* 0x00000001ff077424 */ /* 0x000fe200078e00ff */
[----:B------:R3:W4:Y:S03]  /*09c0*/  F2I.U32.TRUNC.NTZ R12, R6 ;  /* 0x00000006000c7305 */ /* 0x000726000020f000 */
[----:B------:R-:W1:Y:S01]  /*09d0*/  LDC R21, c[0x0][0x648] ;  /* 0x00019200ff157b82 */ /* 0x000e620000000800 */
[-C--:B0-----:R-:W-:Y:S02]  /*09e0*/  SHF.L.U32 R4, R9, R20.reuse, RZ ;  /* 0x0000001409047219 */ /* 0x081fe400000006ff */
[----:B------:R-:W-:-:S02]  /*09f0*/  SHF.R.U64 R28, R26, R20, R5 ;  /* 0x000000141a1c7219 */ /* 0x000fc40000001205 */
[----:B------:R-:W-:Y:S02]  /*0a00*/  LOP3.LUT R11, RZ, R4, RZ, 0x33, !PT ;  /* 0x00000004ff0b7212 */ /* 0x000fe400078e33ff */
[-C--:B------:R-:W-:Y:S01]  /*0a10*/  SHF.R.U32.HI R5, RZ, R20.reuse, R5 ;  /* 0x00000014ff057219 */ /* 0x080fe20000011605 */
[----:B------:R-:W0:Y:S01]  /*0a20*/  LDC R25, c[0x0][0x638] ;  /* 0x00018e00ff197b82 */ /* 0x000e220000000800 */
[----:B------:R-:W-:Y:S01]  /*0a30*/  SHF.L.U32 R10, R7, R20, RZ ;  /* 0x00000014070a7219 */ /* 0x000fe200000006ff */
[----:B------:R-:W-:-:S06]  /*0a40*/  IMAD.MOV.U32 R4, RZ, RZ, R28 ;  /* 0x000000ffff047224 */ /* 0x000fcc00078e001c */
[----:B------:R-:W0:Y:S01]  /*0a50*/  LDC R24, c[0x0][0x610] ;  /* 0x00018400ff187b82 */ /* 0x000e220000000800 */
[----:B---34-:R-:W-:Y:S05]  /*0a60*/  @!P0 BRA `(.L_x_6) ;  /* 0x0000000000288947 */ /* 0x018fea0003800000 */
[----:B------:R-:W3:Y:S02]  /*0a70*/  LDC R9, c[0x0][0x64c] ;  /* 0x00019300ff097b82 */ /* 0x000ee40000000800 */
[----:B---3--:R-:W-:-:S05]  /*0a80*/  IADD3 R9, P0, R28, R9, RZ ;  /* 0x000000091c097210 */ /* 0x008fca0007f1e0ff */
        /* <DEDUP_REMOVED lines=8> */
.L_x_6:
[----:B-1----:R-:W-:Y:S01]  /*0b10*/  SHF.R.U64 R4, R4, R21, R5 ;  /* 0x0000001504047219 */ /* 0x002fe20000001205 */
[----:B--2---:R-:W-:Y:S01]  /*0b20*/  VIADD R5, R19, 0xffffffff ;  /* 0xffffffff13057836 */ /* 0x004fe20000000000 */
[----:B------:R-:W-:Y:S01]  /*0b30*/  LOP3.LUT R11, R26, R11, RZ, 0xc0, !PT ;  /* 0x0000000b1a0b7212 */ /* 0x000fe200078ec0ff */
[----:B------:R-:W-:Y:S01]  /*0b40*/  IMAD.MOV R12, RZ, RZ, -R12 ;  /* 0x000000ffff0c7224 */ /* 0x000fe200078e0a0c */
[----:B------:R-:W-:Y:S01]  /*0b50*/  R2UR UR43, R27 ;  /* 0x000000001b2b72ca */ /* 0x000fe200000e0000 */
[----:B------:R-:W-:Y:S01]  /*0b60*/  IMAD.MOV R6, RZ, RZ, -R4 ;  /* 0x000000ffff067224 */ /* 0x000fe200078e0a04 */
[----:B------:R-:W-:Y:S01]  /*0b70*/  LOP3.LUT R5, R14, R5, RZ, 0xc0, !PT ;  /* 0x000000050e057212 */ /* 0x000fe200078ec0ff */
[----:B------:R-:W-:Y:S02]  /*0b80*/  @P2 IMAD R3, R13, R12, R0 ;  /* 0x0000000c0d032224 */ /* 0x000fe400078e0200 */
[----:B------:R-:W-:Y:S02]  /*0b90*/  IMAD R10, R10, R4, R11 ;  /* 0x000000040a0a7224 */ /* 0x000fe400078e020b */
[----:B0-----:R-:W-:-:S02]  /*0ba0*/  IMAD R0, R6, R25, R28 ;  /* 0x0000001906007224 */ /* 0x001fc400078e021c */
[----:B------:R-:W-:Y:S02]  /*0bb0*/  IMAD R3, R10, R24, R3 ;  /* 0x000000180a037224 */ /* 0x000fe400078e0203 */
[----:B------:R-:W-:Y:S02]  /*0bc0*/  IMAD R0, R0, R19, R5 ;  /* 0x0000001300007224 */ /* 0x000fe400078e0205 */
[----:B------:R-:W-:-:S03]  /*0bd0*/  IMAD.MOV.U32 R4, RZ, RZ, 0x1 ;  /* 0x00000001ff047424 */ /* 0x000fc600078e00ff */
[----:B------:R-:W-:Y:S02]  /*0be0*/  SEL R22, R0, R3, !P2 ;  /* 0x0000000300167207 */ /* 0x000fe40005000000 */
[----:B------:R-:W-:Y:S02]  /*0bf0*/  SEL R23, R3, R0, !P2 ;  /* 0x0000000003177207 */ /* 0x000fe40005000000 */
[----:B------:R-:W-:-:S07]  /*0c00*/  PRMT R3, R4, 0x7610, R3 ;  /* 0x0000761004037816 */ /* 0x000fce0000000003 */
.L_x_4:
[----:B------:R-:W-:-:S08]  /*0c10*/  NOP ;  /* 0x0000000000007918 */ /* 0x000fd00000000000 */
[----:B------:R-:W0:Y:S02]  /*0c20*/  USETMAXREG.TRY_ALLOC.CTAPOOL UP0, 0xe8 ;  /* 0x000000e8000079c8 */ /* 0x000e240008000600 */
[----:B0-----:R-:W-:-:S13]  /*0c30*/  PLOP3.LUT P0, PT, PT, PT, UP0, 0x80, 0x0 ;  /* 0x000000000000781c */ /* 0x001fda0003f0f008 */
[----:B------:R-:W-:Y:S05]  /*0c40*/  @!P0 BRA `(.L_x_4) ;  /* 0xfffffffc00f08947 */ /* 0x000fea000383ffff */
[----:B------:R-:W-:Y:S01]  /*0c50*/  ULDC.64 UR4, c[0x0][0x598] ;  /* 0x0001660000047ab9 */ /* 0x000fe20000000a00 */
[----:B------:R-:W-:Y:S01]  /*0c60*/  ULDC.64 UR36, c[0x0][0x208] ;  /* 0x0000820000247ab9 */ /* 0x000fe20000000a00 */
[----:B------:R-:W-:-:S04]  /*0c70*/  ISETP.NE.U32.AND P0, PT, RZ, UR4, PT ;  /* 0x00000004ff007c0c */ /* 0x000fc8000bf05070 */
[----:B------:R-:W-:-:S13]  /*0c80*/  ISETP.NE.AND.EX P0, PT, RZ, UR5, PT, P0 ;  /* 0x00000005ff007c0c */ /* 0x000fda000bf05300 */
[----:B------:R-:W-:Y:S05]  /*0c90*/  @!P0 BRA `(.L_x_7) ;  /* 0x00000000001c8947 */ /* 0x000fea0003800000 */
[----:B------:R-:W0:Y:S02]  /*0ca0*/  LDC.64 R4, c[0x0][0x598] ;  /* 0x00016600ff047b82 */ /* 0x000e240000000a00 */
[----:B0-----:R-:W2:Y:S02]  /*0cb0*/  LDG.E.64 R4, desc[UR36][R4.64] ;  /* 0x0000002404047981 */ /* 0x001ea4000c1e1b00 */
[----:B--2---:R-:W-:-:S04]  /*0cc0*/  ISETP.NE.U32.AND P0, PT, R4, RZ, PT ;  /* 0x000000ff0400720c */ /* 0x004fc80003f05070 */
[----:B------:R-:W-:-:S13]  /*0cd0*/  ISETP.NE.AND.EX P0, PT, R5, RZ, PT, P0 ;  /* 0x000000ff0500720c */ /* 0x000fda0003f05300 */
[----:B------:R-:W-:Y:S05]  /*0ce0*/  @!P0 BRA `(.L_x_7) ;  /* 0x0000000000088947 */ /* 0x000fea0003800000 */
[----:B------:R0:W5:Y:S01]  /*0cf0*/  LD.E R160, desc[UR36][R4.64] ;  /* 0x0000002404a07980 */ /* 0x000162000c101900 */
[----:B------:R-:W-:Y:S05]  /*0d00*/  BRA `(.L_x_8) ;  /* 0x0000000000247947 */ /* 0x000fea0003800000 */
.L_x_7:
[----:B------:R-:W-:Y:S02]  /*0d10*/  ULDC.64 UR4, c[0x0][0x588] ;  /* 0x0001620000047ab9 */ /* 0x000fe40000000a00 */
[----:B------:R-:W-:-:S04]  /*0d20*/  ISETP.NE.U32.AND P0, PT, RZ, UR4, PT ;  /* 0x00000004ff007c0c */ /* 0x000fc8000bf05070 */
[----:B------:R-:W-:-:S13]  /*0d30*/  ISETP.NE.AND.EX P0, PT, RZ, UR5, PT, P0 ;  /* 0x00000005ff007c0c */ /* 0x000fda000bf05300 */
[----:B------:R-:W-:Y:S05]  /*0d40*/  @!P0 BRA `(.L_x_9) ;  /* 0x00000000000c8947 */ /* 0x000fea0003800000 */
[----:B------:R-:W0:Y:S02]  /*0d50*/  LDC.64 R160, c[0x0][0x588] ;  /* 0x00016200ffa07b82 */ /* 0x000e240000000a00 */
[----:B0-----:R1:W5:Y:S01]  /*0d60*/  LDG.E R160, desc[UR36][R160.64] ;  /* 0x00000024a0a07981 */ /* 0x001362000c1e1900 */
[----:B------:R-:W-:Y:S05]  /*0d70*/  BRA `(.L_x_8) ;  /* 0x0000000000087947 */ /* 0x000fea0003800000 */
.L_x_9:
[----:B------:R-:W-:Y:S02]  /*0d80*/  ULDC UR4, c[0x0][0x580] ;  /* 0x0001600000047ab9 */ /* 0x000fe40000000800 */
[----:B------:R-:W-:-:S07]  /*0d90*/  IMAD.U32 R160, RZ, RZ, UR4 ;  /* 0x00000004ffa07e24 */ /* 0x000fce000f8e00ff */
.L_x_8:
[----:B------:R-:W-:Y:S02]  /*0da0*/  ULDC.64 UR4, c[0x0][0x5a0] ;  /* 0x0001680000047ab9 */ /* 0x000fe40000000a00 */
[----:B------:R-:W-:-:S04]  /*0db0*/  ISETP.NE.U32.AND P0, PT, RZ, UR4, PT ;  /* 0x00000004ff007c0c */ /* 0x000fc8000bf05070 */
[----:B------:R-:W-:-:S13]  /*0dc0*/  ISETP.NE.AND.EX P0, PT, RZ, UR5, PT, P0 ;  /* 0x00000005ff007c0c */ /* 0x000fda000bf05300 */
[----:B------:R-:W-:Y:S05]  /*0dd0*/  @!P0 BRA `(.L_x_10) ;  /* 0x00000000001c8947 */ /* 0x000fea0003800000 */
[----:B0-----:R-:W0:Y:S02]  /*0de0*/  LDC.64 R4, c[0x0][0x5a0] ;  /* 0x00016800ff047b82 */ /* 0x001e240000000a00 */
[----:B0-----:R-:W2:Y:S02]  /*0df0*/  LDG.E.64 R4, desc[UR36][R4.64] ;  /* 0x0000002404047981 */ /* 0x001ea4000c1e1b00 */
[----:B--2---:R-:W-:-:S04]  /*0e00*/  ISETP.NE.U32.AND P0, PT, R4, RZ, PT ;  /* 0x000000ff0400720c */ /* 0x004fc80003f05070 */
[----:B------:R-:W-:-:S13]  /*0e10*/  ISETP.NE.AND.EX P0, PT, R5, RZ, PT, P0 ;  /* 0x000000ff0500720c */ /* 0x000fda0003f05300 */
[----:B------:R-:W-:Y:S05]  /*0e20*/  @!P0 BRA `(.L_x_10) ;  /* 0x0000000000088947 */ /* 0x000fea0003800000 */
[----:B-1----:R0:W5:Y:S01]  /*0e30*/  LD.E R161, desc[UR36][R4.64] ;  /* 0x0000002404a17980 */ /* 0x002162000c101900 */
[----:B------:R-:W-:Y:S05]  /*0e40*/  BRA `(.L_x_11) ;  /* 0x0000000000247947 */ /* 0x000fea0003800000 */
.L_x_10:
[----:B------:R-:W-:Y:S02]  /*0e50*/  ULDC.64 UR4, c[0x0][0x590] ;  /* 0x0001640000047ab9 */ /* 0x000fe40000000a00 */
[----:B------:R-:W-:-:S04]  /*0e60*/  ISETP.NE.U32.AND P0, PT, RZ, UR4, PT ;  /* 0x00000004ff007c0c */ /* 0x000fc8000bf05070 */
[----:B------:R-:W-:-:S13]  /*0e70*/  ISETP.NE.AND.EX P0, PT, RZ, UR5, PT, P0 ;  /* 0x00000005ff007c0c */ /* 0x000fda000bf05300 */
[----:B------:R-:W-:Y:S05]  /*0e80*/  @!P0 BRA `(.L_x_12) ;  /* 0x00000000000c8947 */ /* 0x000fea0003800000 */
[----:B0-----:R-:W1:Y:S02]  /*0e90*/  LDC.64 R4, c[0x0][0x590] ;  /* 0x00016400ff047b82 */ /* 0x001e640000000a00 */
[----:B-1----:R1:W5:Y:S01]  /*0ea0*/  LDG.E R161, desc[UR36][R4.64] ;  /* 0x0000002404a17981 */ /* 0x002362000c1e1900 */
[----:B------:R-:W-:Y:S05]  /*0eb0*/  BRA `(.L_x_11) ;  /* 0x0000000000087947 */ /* 0x000fea0003800000 */
.L_x_12:
[----:B------:R-:W-:Y:S02]  /*0ec0*/  ULDC UR4, c[0x0][0x584] ;  /* 0x0001610000047ab9 */ /* 0x000fe40000000800 */
[----:B-1----:R-:W-:-:S07]  /*0ed0*/  IMAD.U32 R161, RZ, RZ, UR4 ;  /* 0x00000004ffa17e24 */ /* 0x002fce000f8e00ff */
.L_x_11:
[----:B------:R-:W-:-:S13]  /*0ee0*/  LOP3.LUT P0, RZ, R3, 0xff, RZ, 0xc0, !PT ;  /* 0x000000ff03ff7812 */ /* 0x000fda000780c0ff */
[----:B------:R-:W-:Y:S05]  /*0ef0*/  @!P0 EXIT ;  /* 0x000000000000894d */ /* 0x000fea0003800000 */
[----:B------:R-:W-:Y:S01]  /*0f00*/  ULDC UR4, c[0x0][0x28c] ;  /* 0x0000a30000047ab9 */ /* 0x000fe20000000800 */
[C---:B------:R-:W-:Y:S01]  /*0f10*/  LOP3.LUT R163, R18.reuse, 0x1f, RZ, 0xc0, !PT ;  /* 0x0000001f12a37812 */ /* 0x040fe200078ec0ff */
[----:B------:R-:W-:Y:S01]  /*0f20*/  UIADD3 UR4, UR4, 0x7f, URZ ;  /* 0x0000007f04047890 */ /* 0x000fe2000fffe03f */
[----:B------:R-:W-:Y:S01]  /*0f30*/  LOP3.LUT R162, R18, 0xf, RZ, 0xc0, !PT ;  /* 0x0000000f12a27812 */ /* 0x000fe200078ec0ff */
[----:B------:R-:W-:Y:S01]  /*0f40*/  UMOV UR38, URZ ;  /* 0x0000003f00267c82 */ /* 0x000fe20008000000 */
[----:B------:R-:W-:Y:S01]  /*0f50*/  SHF.R.U32.HI R163, RZ, 0x4, R163 ;  /* 0x00000004ffa37819 */ /* 0x000fe200000116a3 */
[----:B------:R-:W-:Y:S01]  /*0f60*/  USHF.R.S32.HI UR5, URZ, 0x1f, UR4 ;  /* 0x0000001f3f057899 */ /* 0x000fe20008011404 */
[----:B------:R-:W-:-:S03]  /*0f70*/  UMOV UR39, URZ ;  /* 0x0000003f00277c82 */ /* 0x000fc60008000000 */
[----:B------:R-:W-:-:S04]  /*0f80*/  ULEA.HI UR5, UR5, UR4, URZ, 0x7 ;  /* 0x0000000405057291 */ /* 0x000fc8000f8f383f */
[----:B------:R-:W-:-:S12]  /*0f90*/  USHF.R.S32.HI UR41, URZ, 0x7, UR5 ;  /* 0x000000073f297899 */ /* 0x000fd80008011405 */
.L_x_312:
[----:B--2---:R-:W2:Y:S01]  /*0fa0*/  S2UR UR4, SR_CgaCtaId ;  /* 0x00000000000479c3 */ /* 0x004ea20000008800 */
[----:B------:R-:W-:Y:S01]  /*0fb0*/  UMOV UR42, 0x400 ;  /* 0x00000400002a7882 */ /* 0x000fe20000000000 */
[----:B------:R-:W-:-:S06]  /*0fc0*/  SHF.R.U32.HI R24, RZ, 0x5, R18 ;  /* 0x00000005ff187819 */ /* 0x000fcc0000011612 */
[----:B------:R-:W3:Y:S01]  /*0fd0*/  SHFL.IDX PT, R24, R24, RZ, 0x1f ;  /* 0x00001fff18187589 */ /* 0x000ee200000e0000 */
[----:B--2---:R-:W-:-:S04]  /*0fe0*/  ULEA UR42, UR4, UR42, 0x18 ;  /* 0x0000002a042a7291 */ /* 0x004fc8000f8ec03f */
[----:B------:R-:W-:-:S04]  /*0ff0*/  UIADD3 UR4, UR42, 0x800, URZ ;  /* 0x000008002a047890 */ /* 0x000fc8000fffe03f */
[----:B------:R-:W-:-:S06]  /*1000*/  ULOP3.LUT UP0, URZ, UR4, 0x3ff, URZ, 0xc0, !UPT ;  /* 0x000003ff043f7892 */ /* 0x000fcc000f80c03f */
[----:B------:R-:W-:-:S13]  /*1010*/  PLOP3.LUT P0, PT, PT, PT, UP0, 0x80, 0x0 ;  /* 0x000000000000781c */ /* 0x000fda0003f0f008 */
[----:B-1-34-:R-:W-:Y:S05]  /*1020*/  @!P0 BRA `(.L_x_13) ;  /* 0x0000000000408947 */ /* 0x01afea0003800000 */
[----:B------:R-:W-:Y:S01]  /*1030*/  MOV R0, 0x0 ;  /* 0x0000000000007802 */ /* 0x000fe20000000f00 */
[----:B------:R-:W-:Y:S01]  /*1040*/  ULDC.64 UR4, c[0x4][0x78] ;  /* 0x01001e0000047ab9 */ /* 0x000fe20000000a00 */
[----:B------:R-:W-:Y:S01]  /*1050*/  ULDC.64 UR6, c[0x4][0x8] ;  /* 0x0100020000067ab9 */ /* 0x000fe20000000a00 */
[----:B01----:R-:W-:Y:S01]  /*1060*/  IMAD.U32 R4, RZ, RZ, UR4 ;  /* 0x00000004ff047e24 */ /* 0x003fe2000f8e00ff */
[----:B------:R0:W1:Y:S01]  /*1070*/  LDC.64 R14, c[0x4][R0] ;  /* 0x01000000000e7b82 */ /* 0x0000620000000a00 */
[----:B------:R-:W-:Y:S01]  /*1080*/  IMAD.U32 R5, RZ, RZ, UR5 ;  /* 0x00000005ff057e24 */ /* 0x000fe2000f8e00ff */
[----:B------:R-:W-:Y:S01]  /*1090*/  ULDC.64 UR4, c[0x4][0x80] ;  /* 0x0100200000047ab9 */ /* 0x000fe20000000a00 */
[----:B------:R-:W-:Y:S02]  /*10a0*/  IMAD.U32 R10, RZ, RZ, UR6 ;  /* 0x00000006ff0a7e24 */ /* 0x000fe4000f8e00ff */
[----:B------:R-:W-:Y:S02]  /*10b0*/  IMAD.U32 R6, RZ, RZ, UR4 ;  /* 0x00000004ff067e24 */ /* 0x000fe4000f8e00ff */
[----:B------:R-:W-:-:S02]  /*10c0*/  IMAD.U32 R7, RZ, RZ, UR5 ;  /* 0x00000005ff077e24 */ /* 0x000fc4000f8e00ff */
[----:B------:R-:W-:Y:S02]  /*10d0*/  IMAD.U32 R11, RZ, RZ, UR7 ;  /* 0x00000007ff0b7e24 */ /* 0x000fe4000f8e00ff */
[----:B------:R-:W-:Y:S02]  /*10e0*/  IMAD.MOV.U32 R8, RZ, RZ, 0x70 ;  /* 0x00000070ff087424 */ /* 0x000fe400078e00ff */
[----:B------:R-:W-:Y:S02]  /*10f0*/  IMAD.MOV.U32 R12, RZ, RZ, 0x1 ;  /* 0x00000001ff0c7424 */ /* 0x000fe400078e00ff */
[----:B0-----:R-:W-:-:S07]  /*1100*/  IMAD.MOV.U32 R13, RZ, RZ, RZ ;  /* 0x000000ffff0d7224 */ /* 0x001fce00078e00ff */
[----:B------:R-:W-:-:S07]  /*1110*/  LEPC R20, `(.L_x_13) ;  /* 0x000000001014794e */ /* 0x000fce0000000000 */
[----:B-1---5:R-:W-:Y:S05]  /*1120*/  CALL.ABS.NOINC R14 ;  /* 0x000000000e007343 */ /* 0x022fea0003c00000 */
.L_x_13:
[----:B------:R-:W-:-:S04]  /*1130*/  UIADD3 UR4, UR42, 0x10800, URZ ;  /* 0x000108002a047890 */ /* 0x000fc8000fffe03f */
[----:B------:R-:W-:-:S06]  /*1140*/  ULOP3.LUT UP0, URZ, UR4, 0x3ff, URZ, 0xc0, !UPT ;  /* 0x000003ff043f7892 */ /* 0x000fcc000f80c03f */
[----:B------:R-:W-:-:S13]  /*1150*/  PLOP3.LUT P0, PT, PT, PT, UP0, 0x80, 0x0 ;  /* 0x000000000000781c */ /* 0x000fda0003f0f008 */
[----:B------:R-:W-:Y:S05]  /*1160*/  @!P0 BRA `(.L_x_14) ;  /* 0x00000000007c8947 */ /* 0x000fea0003800000 */
        /* <DEDUP_REMOVED lines=16> */
.L_x_15:
[----:B------:R0:W1:Y:S01]  /*1270*/  LDC.64 R14, c[0x4][R19] ;  /* 0x01000000130e7b82 */ /* 0x0000620000000a00 */
[----:B------:R-:W-:Y:S01]  /*1280*/  ULDC.64 UR4, c[0x4][0x78] ;  /* 0x01001e0000047ab9 */ /* 0x000fe20000000a00 */
[----:B------:R-:W-:Y:S01]  /*1290*/  ULDC.64 UR6, c[0x4][0x80] ;  /* 0x0100200000067ab9 */ /* 0x000fe20000000a00 */
[----:B------:R-:W-:Y:S02]  /*12a0*/  IMAD.U32 R4, RZ, RZ, UR4 ;  /* 0x00000004ff047e24 */ /* 0x000fe4000f8e00ff */
        /* <DEDUP_REMOVED lines=10> */
[----:B-1----:R-:W-:Y:S05]  /*1350*/  CALL.ABS.NOINC R14 ;  /* 0x000000000e007343 */ /* 0x002fea0003c00000 */
.L_x_14:
[----:B------:R-:W-:Y:S01]  /*1360*/  ULOP3.LUT UR4, UR40, 0x1, URZ, 0xfc, !UPT ;  /* 0x0000000128047892 */ /* 0x000fe2000f8efc3f */
[----:B------:R-:W-:-:S04]  /*1370*/  LOP3.LUT R13, R18, 0x80, RZ, 0xc0, !PT ;  /* 0x00000080120d7812 */ /* 0x000fc800078ec0ff */
[----:B------:R-:W-:Y:S01]  /*1380*/  SHF.R.U32.HI R13, RZ, 0x7, R13 ;  /* 0x00000007ff0d7819 */ /* 0x000fe2000001160d */
[----:B------:R-:W-:Y:S01]  /*1390*/  IMAD.U32 R0, RZ, RZ, UR4 ;  /* 0x00000004ff007e24 */ /* 0x000fe2000f8e00ff */
[----:B------:R-:W-:-:S04]  /*13a0*/  UMOV UR4, 0xffffffff ;  /* 0xffffffff00047882 */ /* 0x000fc80000000000 */
[----:B------:R-:W-:Y:S01]  /*13b0*/  ISETP.NE.AND P3, PT, R0, 0x3, PT ;  /* 0x000000030000780c */ /* 0x000fe20003f65270 */
[----:B------:R-:W-:-:S12]  /*13c0*/  BRA.DIV UR4, `(.L_x_16) ;  /* 0x000000ee04f07947 */ /* 0x000fd8000b800000 */
.L_x_340:
[----:B------:R-:W-:Y:S05]  /*13d0*/  @!P3 BRA `(.L_x_17) ;  /* 0x000000000004b947 */ /* 0x000fea0003800000 */
[----:B------:R-:W-:Y:S01]  /*13e0*/  BPT.TRAP 0x1 ;  /* 0x000000040000795c */ /* 0x000fe20000300000 */
.L_x_17:
[----:B------:R-:W-:Y:S02]  /*13f0*/  IMAD.U32 R3, RZ, RZ, UR39 ;  /* 0x00000027ff037e24 */ /* 0x000fe4000f8e00ff */
[----:B------:R-:W-:-:S03]  /*1400*/  IMAD.U32 R0, RZ, RZ, UR38 ;  /* 0x00000026ff007e24 */ /* 0x000fc6000f8e00ff */
[----:B------:R-:W-:Y:S02]  /*1410*/  LEA R3, R3, UR42, 0x3 ;  /* 0x0000002a03037c11 */ /* 0x000fe4000f8e18ff */
[----:B------:R-:W-:-:S04]  /*1420*/  SHF.L.U32 R0, R0, 0x1f, RZ ;  /* 0x0000001f00007819 */ /* 0x000fc800000006ff */
[----:B------:R2:W3:Y:S01]  /*1430*/  SYNCS.PHASECHK.TRANS64.TRYWAIT P0, [R3+URZ], R0 ;  /* 0x00000000030075a7 */ /* 0x0004e2000800017f */
[----:B------:R-:W-:Y:S05]  /*1440*/  @!P3 BRA `(.L_x_18) ;  /* 0x000000000004b947 */ /* 0x000fea0003800000 */
[----:B------:R-:W-:Y:S01]  /*1450*/  BPT.TRAP 0x1 ;  /* 0x000000040000795c */ /* 0x000fe20000300000 */
.L_x_18:
[----:B---3--:R-:W-:Y:S05]  /*1460*/  @P0 BRA `(.L_x_19) ;  /* 0x0000000000080947 */ /* 0x008fea0003800000 */
[----:B------:R-:W3:Y:S02]  /*1470*/  SYNCS.PHASECHK.TRANS64.TRYWAIT P0, [R3+URZ], R0 ;  /* 0x00000000030075a7 */ /* 0x000ee4000800017f */
[----:B---3--:R-:W-:Y:S05]  /*1480*/  @!P0 BRA `(.L_x_20) ;  /* 0x000000ec00dc8947 */ /* 0x008fea0003800000 */
.L_x_19:
[----:B------:R-:W-:-:S04]  /*1490*/  UIADD3 UR4, UR39, 0x1, URZ ;  /* 0x0000000127047890 */ /* 0x000fc8000fffe03f */
[----:B------:R-:W-:Y:S02]  /*14a0*/  UISETP.NE.AND UP0, UPT, UR4, 0x4, UPT ;  /* 0x000000040400788c */ /* 0x000fe4000bf05270 */
[----:B--23--:R-:W-:Y:S02]  /*14b0*/  IMAD.U32 R0, RZ, RZ, UR4 ;  /* 0x00000004ff007e24 */ /* 0x00cfe4000f8e00ff */
[----:B------:R-:W-:Y:S02]  /*14c0*/  USEL UR4, URZ, 0x1, UP0 ;  /* 0x000000013f047887 */ /* 0x000fe40008000000 */
[----:B------:R-:W-:Y:S02]  /*14d0*/  PLOP3.LUT P0, PT, PT, PT, UP0, 0x80, 0x0 ;  /* 0x000000000000781c */ /* 0x000fe40003f0f008 */
[----:B------:R-:W-:Y:S02]  /*14e0*/  ULOP3.LUT UR4, UR38, UR4, URZ, 0x3c, !UPT ;  /* 0x0000000426047292 */ /* 0x000fe4000f8e3c3f */
[----:B------:R-:W-:-:S04]  /*14f0*/  SEL R0, R0, RZ, P0 ;  /* 0x000000ff00007207 */ /* 0x000fc80000000000 */
[----:B------:R-:W-:Y:S01]  /*1500*/  IMAD.U32 R167, RZ, RZ, UR4 ;  /* 0x00000004ffa77e24 */ /* 0x000fe2000f8e00ff */
[----:B------:R-:W-:Y:S06]  /*1510*/  @!P3 BRA `(.L_x_21) ;  /* 0x000000000004b947 */ /* 0x000fec0003800000 */
[----:B------:R-:W-:Y:S01]  /*1520*/  BPT.TRAP 0x1 ;  /* 0x000000040000795c */ /* 0x000fe20000300000 */
.L_x_21:
[C---:B------:R-:W-:Y:S01]  /*1530*/  IMAD.SHL.U32 R6, R18.reuse, 0x200, RZ ;  /* 0x0000020012067824 */ /* 0x040fe200078e00ff */
[C---:B------:R-:W-:Y:S01]  /*1540*/  LOP3.LUT R3, R18.reuse, 0x2, RZ, 0xc0, !PT ;  /* 0x0000000212037812 */ /* 0x040fe200078ec0ff */
[----:B------:R-:W-:Y:S01]  /*1550*/  USHF.L.U32 UR4, UR39, 0xe, URZ ;  /* 0x0000000e27047899 */ /* 0x000fe2000800063f */
[----:B01----:R-:W-:Y:S01]  /*1560*/  LOP3.LUT R5, R18, 0xe0, RZ, 0xc0, !PT ;  /* 0x000000e012057812 */ /* 0x003fe200078ec0ff */
[----:B------:R-:W-:Y:S01]  /*1570*/  IMAD.MOV.U32 R8, RZ, RZ, 0x8d10d10 ;  /* 0x08d10d10ff087424 */ /* 0x000fe200078e00ff */
[----:B------:R-:W-:Y:S01]  /*1580*/  LOP3.LUT R6, R6, 0x200, RZ, 0xc0, !PT ;  /* 0x0000020006067812 */ /* 0x000fe200078ec0ff */
[----:B------:R-:W-:Y:S01]  /*1590*/  IMAD.SHL.U32 R3, R3, 0x200, RZ ;  /* 0x0000020003037824 */ /* 0x000fe200078e00ff */
[----:B------:R-:W-:Y:S01]  /*15a0*/  SHF.R.U32.HI R4, RZ, 0x2, R18 ;  /* 0x00000002ff047819 */ /* 0x000fe20000011612 */
[----:B------:R-:W-:Y:S01]  /*15b0*/  BSSY B0, `(.L_x_22) ;  /* 0x00000d6000007945 */ /* 0x000fe20003800000 */
[----:B------:R-:W-:Y:S01]  /*15c0*/  LEA.HI R5, R5, R6, RZ, 0x1f ;  /* 0x0000000605057211 */ /* 0x000fe200078ff8ff */
[----:B------:R-:W-:Y:S01]  /*15d0*/  IMAD.SHL.U32 R6, R18, 0x40, RZ ;  /* 0x0000004012067824 */ /* 0x000fe200078e00ff */
[----:B------:R-:W-:-:S02]  /*15e0*/  LOP3.LUT R4, R4, 0x7, RZ, 0xc0, !PT ;  /* 0x0000000704047812 */ /* 0x000fc400078ec0ff */
[----:B------:R-:W-:Y:S02]  /*15f0*/  R2P PR, R18, 0x60 ;  /* 0x0000006012007804 */ /* 0x000fe40000000000 */
[----:B------:R-:W-:Y:S01]  /*1600*/  LOP3.LUT R4, R3, 0xfffffe00, R4, 0xe2, !PT ;  /* 0xfffffe0003047812 */ /* 0x000fe200078ee204 */
[----:B------:R-:W-:Y:S01]  /*1610*/  IMAD.MOV.U32 R3, RZ, RZ, 0x120 ;  /* 0x00000120ff037424 */ /* 0x000fe200078e00ff */
[----:B------:R-:W-:Y:S02]  /*1620*/  LOP3.LUT R5, R5, 0x40, R6, 0x78, !PT ;  /* 0x0000004005057812 */ /* 0x000fe400078e7806 */
[----:B------:R-:W-:Y:S02]  /*1630*/  LEA R14, R0, UR42, 0x3 ;  /* 0x0000002a000e7c11 */ /* 0x000fe4000f8e18ff */
[----:B------:R-:W-:Y:S01]  /*1640*/  LOP3.LUT R5, R4, R5, RZ, 0xfc, !PT ;  /* 0x0000000504057212 */ /* 0x000fe200078efcff */
[----:B------:R-:W-:Y:S01]  /*1650*/  IMAD.MOV.U32 R4, RZ, RZ, 0x90 ;  /* 0x00000090ff047424 */ /* 0x000fe200078e00ff */
[----:B------:R-:W-:-:S02]  /*1660*/  SEL R3, R3, 0xe0, !P6 ;  /* 0x000000e003037807 */ /* 0x000fc40007000000 */
[----:B------:R-:W-:Y:S02]  /*1670*/  LOP3.LUT R9, R5, UR4, RZ, 0xfc, !PT ;  /* 0x0000000405097c12 */ /* 0x000fe4000f8efcff */
[----:B------:R-:W-:Y:S02]  /*1680*/  SEL R4, R4, 0x70, !P5 ;  /* 0x0000007004047807 */ /* 0x000fe40006800000 */
[----:B------:R-:W-:Y:S01]  /*1690*/  SHF.L.U32 R29, R167, 0x1f, RZ ;  /* 0x0000001fa71d7819 */ /* 0x000fe200000006ff */
[----:B------:R-:W-:Y:S01]  /*16a0*/  VIADD R11, R9, UR42 ;  /* 0x0000002a090b7c36 */ /* 0x000fe20008000000 */
[----:B------:R-:W-:Y:S02]  /*16b0*/  SHF.R.S32.HI R7, RZ, 0x1f, R24 ;  /* 0x0000001fff077819 */ /* 0x000fe40000011418 */
[----:B------:R0:W1:Y:S01]  /*16c0*/  SYNCS.PHASECHK.TRANS64.TRYWAIT P0, [R14+URZ], R29 ;  /* 0x0000001d0e0075a7 */ /* 0x000062000800017f */
[C---:B------:R-:W-:Y:S01]  /*16d0*/  IMAD.IADD R12, R11.reuse, 0x1, R4 ;  /* 0x000000010b0c7824 */ /* 0x040fe200078e0204 */
[----:B------:R-:W-:Y:S01]  /*16e0*/  LDS.U8 R15, [R9+UR42+0x800] ;  /* 0x0008002a090f7984 */ /* 0x000fe20008000000 */
[----:B------:R-:W-:Y:S01]  /*16f0*/  IMAD.IADD R11, R11, 0x1, R3 ;  /* 0x000000010b0b7824 */ /* 0x000fe200078e0203 */
[----:B------:R-:W-:-:S02]  /*1700*/  LEA.HI R6, R7, R24, RZ, 0x2 ;  /* 0x0000001807067211 */ /* 0x000fc400078f10ff */
[----:B------:R-:W-:Y:S01]  /*1710*/  LDS.U8 R19, [R9+UR42+0x808] ;  /* 0x0008082a09137984 */ /* 0x000fe20008000000 */
[----:B------:R-:W-:Y:S01]  /*1720*/  IMAD.IADD R10, R4, 0x1, R11 ;  /* 0x00000001040a7824 */ /* 0x000fe200078e020b */
[----:B------:R-:W-:Y:S02]  /*1730*/  LOP3.LUT R13, R6, 0xfffffffc, RZ, 0xc0, !PT ;  /* 0xfffffffc060d7812 */ /* 0x000fe400078ec0ff */
[----:B------:R-:W-:Y:S01]  /*1740*/  LDS.U8 R21, [R9+UR42+0x1000] ;  /* 0x0010002a09157984 */ /* 0x000fe20008000000 */
[----:B------:R-:W-:Y:S01]  /*1750*/  LEA.HI R6, R7, R24, RZ, 0x3 ;  /* 0x0000001807067211 */ /* 0x000fe200078f18ff */
[----:B0-----:R-:W-:Y:S02]  /*1760*/  IMAD.MOV.U32 R14, RZ, RZ, RZ ;  /* 0x000000ffff0e7224 */ /* 0x001fe400078e00ff */
[----:B------:R-:W-:Y:S01]  /*1770*/  LDS.U8 R25, [R9+UR42+0x1008] ;  /* 0x0010082a09197984 */ /* 0x000fe20008000000 */
[----:B------:R-:W-:Y:S01]  /*1780*/  IMAD.IADD R13, R24, 0x1, -R13 ;  /* 0x00000001180d7824 */ /* 0x000fe200078e0a0d */
[----:B------:R-:W-:Y:S01]  /*1790*/  SHF.R.S32.HI R6, RZ, 0x3, R6 ;  /* 0x00000003ff067819 */ /* 0x000fe20000011406 */
[----:B------:R-:W-:Y:S01]  /*17a0*/  IMAD.MOV.U32 R24, RZ, RZ, -0x650a62f0 ;  /* 0x9af59d10ff187424 */ /* 0x000fe200078e00ff */
[----:B------:R-:W0:Y:S01]  /*17b0*/  LDS.U8 R20, [R12+0x800] ;  /* 0x000800000c147984 */ /* 0x000e220000000000 */
[----:B------:R-:W-:-:S02]  /*17c0*/  IMAD R7, R13, 0xc, RZ ;  /* 0x0000000c0d077824 */ /* 0x000fc400078e02ff */
[----:B------:R-:W-:Y:S01]  /*17d0*/  VIADD R13, R13, 0x4 ;  /* 0x000000040d0d7836 */ /* 0x000fe20000000000 */
[----:B------:R-:W2:Y:S02]  /*17e0*/  LDS.U8 R28, [R12+0x808] ;  /* 0x000808000c1c7984 */ /* 0x000ea40000000000 */
[-C--:B------:R-:W-:Y:S02]  /*17f0*/  SHF.R.U64 R24, R24, R7.reuse, 0xdd3f ;  /* 0x0000dd3f18187419 */ /* 0x080fe40000001207 */
[----:B------:R-:W3:Y:S01]  /*1800*/  LDS.U8 R34, [R12+0x1000] ;  /* 0x001000000c227984 */ /* 0x000ee20000000000 */
[----:B------:R-:W-:Y:S01]  /*1810*/  SHF.R.U64 R27, R8, R7, 0xb08b ;  /* 0x0000b08b081b7419 */ /* 0x000fe20000001207 */
[----:B------:R-:W-:Y:S01]  /*1820*/  IMAD R8, R6, 0x3, RZ ;  /* 0x0000000306087824 */ /* 0x000fe200078e02ff */
[----:B------:R-:W-:Y:S01]  /*1830*/  LOP3.LUT R7, R24, 0xfff, RZ, 0xc0, !PT ;  /* 0x00000fff18077812 */ /* 0x000fe200078ec0ff */
[----:B------:R-:W4:Y:S01]  /*1840*/  LDS.U8 R38, [R12+0x1008] ;  /* 0x001008000c267984 */ /* 0x000f220000000000 */
[----:B------:R-:W-:-:S02]  /*1850*/  LOP3.LUT R27, R27, 0xfff, RZ, 0xc0, !PT ;  /* 0x00000fff1b1b7812 */ /* 0x000fc400078ec0ff */
[-C--:B------:R-:W-:Y:S01]  /*1860*/  SHF.R.U32.HI R7, RZ, R8.reuse, R7 ;  /* 0x00000008ff077219 */ /* 0x080fe20000011607 */
[----:B------:R-:W1:Y:S01]  /*1870*/  LDS.U8 R26, [R11+0x800] ;  /* 0x000800000b1a7984 */ /* 0x000e620000000000 */
[----:B------:R-:W-:-:S03]  /*1880*/  SHF.R.U32.HI R8, RZ, R8, R27 ;  /* 0x00000008ff087219 */ /* 0x000fc6000001161b */
[----:B------:R-:W1:Y:S04]  /*1890*/  LDS.U8 R30, [R11+0x808] ;  /* 0x000808000b1e7984 */ /* 0x000e680000000000 */
[----:B------:R-:W1:Y:S04]  /*18a0*/  LDS.U8 R36, [R11+0x1000] ;  /* 0x001000000b247984 */ /* 0x000e680000000000 */
[----:B------:R-:W1:Y:S04]  /*18b0*/  LDS.U8 R40, [R11+0x1008] ;  /* 0x001008000b287984 */ /* 0x000e680000000000 */
[----:B------:R-:W1:Y:S04]  /*18c0*/  LDS.U8 R152, [R10+0x800] ;  /* 0x000800000a987984 */ /* 0x000e680000000000 */
[----:B------:R-:W1:Y:S04]  /*18d0*/  LDS.U8 R32, [R10+0x808] ;  /* 0x000808000a207984 */ /* 0x000e680000000000 */
[----:B------:R-:W1:Y:S01]  /*18e0*/  LDS.U8 R154, [R10+0x1000] ;  /* 0x001000000a9a7984 */ /* 0x000e620000000000 */
[----:B0-----:R-:W-:-:S03]  /*18f0*/  PRMT R15, R20, 0x7604, R15 ;  /* 0x00007604140f7816 */ /* 0x001fc6000000000f */
[----:B------:R-:W0:Y:S01]  /*1900*/  LDS.U8 R42, [R10+0x1008] ;  /* 0x001008000a2a7984 */ /* 0x000e220000000000 */
[----:B--2---:R-:W-:Y:S02]  /*1910*/  PRMT R19, R28, 0x7604, R19 ;  /* 0x000076041c137816 */ /* 0x004fe40000000013 */
[----:B---3--:R-:W-:Y:S02]  /*1920*/  PRMT R21, R34, 0x7604, R21 ;  /* 0x0000760422157816 */ /* 0x008fe40000000015 */
[----:B----4-:R-:W-:Y:S02]  /*1930*/  PRMT R25, R38, 0x7604, R25 ;  /* 0x0000760426197816 */ /* 0x010fe40000000019 */
[----:B-1----:R-:W-:Y:S02]  /*1940*/  PRMT R15, R26, 0x7054, R15 ;  /* 0x000070541a0f7816 */ /* 0x002fe4000000000f */
[----:B------:R-:W-:Y:S02]  /*1950*/  PRMT R19, R30, 0x7054, R19 ;  /* 0x000070541e137816 */ /* 0x000fe40000000013 */
[----:B------:R-:W-:-:S02]  /*1960*/  PRMT R21, R36, 0x7054, R21 ;  /* 0x0000705424157816 */ /* 0x000fc40000000015 */
[----:B------:R-:W-:Y:S02]  /*1970*/  PRMT R25, R40, 0x7054, R25 ;  /* 0x0000705428197816 */ /* 0x000fe40000000019 */
[----:B------:R-:W-:Y:S02]  /*1980*/  PRMT R152, R152, 0x654, R15 ;  /* 0x0000065498987816 */ /* 0x000fe4000000000f */
[----:B------:R-:W-:Y:S02]  /*1990*/  PRMT R153, R32, 0x654, R19 ;  /* 0x0000065420997816 */ /* 0x000fe40000000013 */
[----:B------:R-:W-:Y:S02]  /*19a0*/  PRMT R154, R154, 0x654, R21 ;  /* 0x000006549a9a7816 */ /* 0x000fe40000000015 */
[----:B0-----:R-:W-:-:S07]  /*19b0*/  PRMT R155, R42, 0x654, R25 ;  /* 0x000006542a9b7816 */ /* 0x001fce0000000019 */
.L_x_26:
[----:B------:R-:W-:Y:S01]  /*19c0*/  IMAD.MOV.U32 R49, RZ, RZ, R14 ;  /* 0x000000ffff317224 */ /* 0x000fe200078e000e */
[----:B------:R-:W-:Y:S01]  /*19d0*/  BSSY B1, `(.L_x_23) ;  /* 0x0000092000017945 */ /* 0x000fe20003800000 */
[----:B------:R-:W-:Y:S02]  /*19e0*/  VIADD R14, R14, 0x1 ;  /* 0x000000010e0e7836 */ /* 0x000fe40000000000 */
[----:B------:R-:W-:Y:S02]  /*19f0*/  IMAD.MOV.U32 R19, RZ, RZ, RZ ;  /* 0x000000ffff137224 */ /* 0x000fe400078e00ff */
[----:B------:R-:W-:Y:S01]  /*1a00*/  IMAD.MOV.U32 R20, RZ, RZ, R8 ;  /* 0x000000ffff147224 */ /* 0x000fe200078e0008 */
[----:B------:R-:W-:Y:S01]  /*1a10*/  ISETP.GE.U32.AND P4, PT, R14, 0x2, PT ;  /* 0x000000020e00780c */ /* 0x000fe20003f86070 */
[----:B0-----:R-:W-:-:S12]  /*1a20*/  IMAD.MOV.U32 R21, RZ, RZ, R7 ;  /* 0x000000ffff157224 */ /* 0x001fd800078e0007 */
.L_x_25:
[----:B0-----:R-:W-:Y:S01]  /*1a30*/  IMAD R15, R19, 0x2, R6 ;  /* 0x00000002130f7824 */ /* 0x001fe200078e0206 */
[----:B------:R-:W-:Y:S01]  /*1a40*/  LOP3.LUT R24, R21, 0x7, RZ, 0xc0, !PT ;  /* 0x0000000715187812 */ /* 0x000fe200078ec0ff */
[----:B------:R-:W-:Y:S01]  /*1a50*/  IMAD.MOV.U32 R48, RZ, RZ, 0x90 ;  /* 0x00000090ff307424 */ /* 0x000fe200078e00ff */
[----:B------:R-:W-:Y:S01]  /*1a60*/  UMOV UR4, 0xffffffff ;  /* 0xffffffff00047882 */ /* 0x000fe20000000000 */
[C---:B------:R-:W-:Y:S01]  /*1a70*/  VIADD R25, R15.reuse, 0xfffffffc ;  /* 0xfffffffc0f197836 */ /* 0x040fe20000000000 */
[----:B------:R-:W-:Y:S01]  /*1a80*/  ISETP.GE.AND P1, PT, R15, 0x4, PT ;  /* 0x000000040f00780c */ /* 0x000fe20003f26270 */
[----:B------:R-:W-:Y:S01]  /*1a90*/  IMAD.U32 R32, RZ, RZ, UR39 ;  /* 0x00000027ff207e24 */ /* 0x000fe2000f8e00ff */
[----:B------:R-:W-:Y:S01]  /*1aa0*/  SHF.R.S32.HI R21, RZ, 0x3, R21 ;  /* 0x00000003ff157819 */ /* 0x000fe20000011415 */
[----:B------:R-:W-:Y:S01]  /*1ab0*/  IMAD.MOV.U32 R37, RZ, RZ, 0x240 ;  /* 0x00000240ff257424 */ /* 0x000fe200078e00ff */
[----:B------:R-:W-:-:S05]  /*1ac0*/  SEL R24, R24, R13, !P1 ;  /* 0x0000000d18187207 */ /* 0x000fca0004800000 */
[----:B------:R-:W-:-:S04]  /*1ad0*/  IMAD R27, R49, 0x8, R24 ;  /* 0x00000008311b7824 */ /* 0x000fc800078e0218 */
[----:B------:R-:W-:Y:S02]  /*1ae0*/  @!P1 LOP3.LUT R25, R20, 0x7, RZ, 0xc0, !PT ;  /* 0x0000000714199812 */ /* 0x000fe400078ec0ff */
[----:B------:R-:W-:Y:S02]  /*1af0*/  SHF.R.S32.HI R26, RZ, 0x1f, R27 ;  /* 0x0000001fff1a7819 */ /* 0x000fe4000001141b */
[----:B------:R-:W-:Y:S01]  /*1b00*/  ISETP.NE.AND P1, PT, R24, R25, PT ;  /* 0x000000191800720c */ /* 0x000fe20003f25270 */
[----:B------:R-:W-:Y:S01]  /*1b10*/  VIADD R15, R25, 0x1 ;  /* 0x00000001190f7836 */ /* 0x000fe20000000000 */
[----:B------:R-:W-:Y:S01]  /*1b20*/  LEA.HI R28, R26, R27, RZ, 0x3 ;  /* 0x0000001b1a1c7211 */ /* 0x000fe200078f18ff */
[----:B------:R-:W-:Y:S01]  /*1b30*/  VIADD R26, R24, 0x1 ;  /* 0x00000001181a7836 */ /* 0x000fe20000000000 */
[----:B------:R-:W-:Y:S02]  /*1b40*/  SHF.R.S32.HI R20, RZ, 0x3, R20 ;  /* 0x00000003ff147819 */ /* 0x000fe40000011414 */
[C---:B------:R-:W-:Y:S01]  /*1b50*/  LOP3.LUT R30, R28.reuse, 0xfffffff8, RZ, 0xc0, !PT ;  /* 0xfffffff81c1e7812 */ /* 0x040fe200078ec0ff */
[----:B------:R-:W-:Y:S01]  /*1b60*/  IMAD.SHL.U32 R28, R28, 0x800, RZ ;  /* 0x000008001c1c7824 */ /* 0x000fe200078e00ff */
[----:B------:R-:W-:-:S02]  /*1b70*/  SEL R26, R26, R25, !P1 ;  /* 0x000000191a1a7207 */ /* 0x000fc40004800000 */
[----:B------:R-:W-:Y:S01]  /*1b80*/  SEL R24, R15, R24, !P1 ;  /* 0x000000180f187207 */ /* 0x000fe20004800000 */
[----:B------:R-:W-:Y:S01]  /*1b90*/  IMAD.IADD R30, R27, 0x1, -R30 ;  /* 0x000000011b1e7824 */ /* 0x000fe200078e0a1e */
[----:B------:R-:W-:Y:S01]  /*1ba0*/  LOP3.LUT R28, R28, 0xffffc000, RZ, 0xc0, !PT ;  /* 0xffffc0001c1c7812 */ /* 0x000fe200078ec0ff */
[----:B------:R-:W-:-:S03]  /*1bb0*/  IMAD R26, R49, 0x8, R26 ;  /* 0x00000008311a7824 */ /* 0x000fc600078e021a */
[C---:B------:R-:W-:Y:S02]  /*1bc0*/  LOP3.LUT R29, R30.reuse, 0x1, RZ, 0xc0, !PT ;  /* 0x000000011e1d7812 */ /* 0x040fe400078ec0ff */
[----:B------:R-:W-:Y:S02]  /*1bd0*/  SHF.R.S32.HI R15, RZ, 0x1f, R26 ;  /* 0x0000001fff0f7819 */ /* 0x000fe4000001141a */
[----:B------:R-:W-:Y:S02]  /*1be0*/  ISETP.NE.U32.AND P5, PT, R29, 0x1, PT ;  /* 0x000000011d00780c */ /* 0x000fe40003fa5070 */
[----:B------:R-:W-:Y:S02]  /*1bf0*/  LEA.HI R15, R15, R26, RZ, 0x3 ;  /* 0x0000001a0f0f7211 */ /* 0x000fe400078f18ff */
[C---:B------:R-:W-:Y:S01]  /*1c00*/  R2P PR, R30.reuse, 0x6 ;  /* 0x000000061e007804 */ /* 0x040fe20000000000 */
[----:B------:R-:W-:Y:S01]  /*1c10*/  IMAD.SHL.U32 R30, R30, 0x10, RZ ;  /* 0x000000101e1e7824 */ /* 0x000fe200078e00ff */
[C---:B------:R-:W-:Y:S01]  /*1c20*/  LOP3.LUT R29, R15.reuse, 0xfffffff8, RZ, 0xc0, !PT ;  /* 0xfffffff80f1d7812 */ /* 0x040fe200078ec0ff */
[----:B------:R-:W-:-:S02]  /*1c30*/  IMAD.SHL.U32 R31, R15, 0x800, RZ ;  /* 0x000008000f1f7824 */ /* 0x000fc400078e00ff */
[----:B------:R-:W-:Y:S01]  /*1c40*/  IMAD R15, R25, 0x800, R28 ;  /* 0x00000800190f7824 */ /* 0x000fe200078e021c */
[----:B------:R-:W-:Y:S01]  /*1c50*/  LOP3.LUT R30, R30, 0x70, RZ, 0xc0, !PT ;  /* 0x000000701e1e7812 */ /* 0x000fe200078ec0ff */
[----:B------:R-:W-:Y:S01]  /*1c60*/  IMAD.IADD R29, R26, 0x1, -R29 ;  /* 0x000000011a1d7824 */ /* 0x000fe200078e0a1d */
[----:B------:R-:W-:Y:S02]  /*1c70*/  SEL R28, R48, 0x70, P5 ;  /* 0x00000070301c7807 */ /* 0x000fe40002800000 */
[----:B------:R-:W-:Y:S01]  /*1c80*/  LOP3.LUT R31, R31, 0xffffc000, RZ, 0xc0, !PT ;  /* 0xffffc0001f1f7812 */ /* 0x000fe200078ec0ff */
[----:B------:R-:W-:Y:S01]  /*1c90*/  IMAD.IADD R15, R30, 0x1, R15 ;  /* 0x000000011e0f7824 */ /* 0x000fe200078e020f */
[----:B------:R-:W-:Y:S01]  /*1ca0*/  LOP3.LUT R33, R29, 0x1, RZ, 0xc0, !PT ;  /* 0x000000011d217812 */ /* 0x000fe200078ec0ff */
[----:B------:R-:W-:Y:S02]  /*1cb0*/  IMAD R28, R163, R28, R162 ;  /* 0x0000001ca31c7224 */ /* 0x000fe400078e02a2 */
[----:B------:R-:W-:Y:S01]  /*1cc0*/  IMAD R15, R32, 0x8000, R15 ;  /* 0x00008000200f7824 */ /* 0x000fe200078e020f */
[----:B------:R-:W-:Y:S01]  /*1cd0*/  ISETP.NE.U32.AND P5, PT, R33, 0x1, PT ;  /* 0x000000012100780c */ /* 0x000fe20003fa5070 */
[----:B------:R-:W-:-:S02]  /*1ce0*/  IMAD.SHL.U32 R30, R29, 0x10, RZ ;  /* 0x000000101d1e7824 */ /* 0x000fc400078e00ff */
[----:B------:R-:W-:Y:S01]  /*1cf0*/  IMAD R31, R24, 0x800, R31 ;  /* 0x00000800181f7824 */ /* 0x000fe200078e021f */
[----:B------:R-:W-:Y:S02]  /*1d00*/  IADD3 R36, R15, UR42, R28 ;  /* 0x0000002a0f247c10 */ /* 0x000fe4000fffe01c */
[----:B------:R-:W-:Y:S02]  /*1d10*/  LOP3.LUT R30, R30, 0x70, RZ, 0xc0, !PT ;  /* 0x000000701e1e7812 */ /* 0x000fe400078ec0ff */
[----:B------:R-:W-:Y:S01]  /*1d20*/  SEL R28, R48, 0x70, P5 ;  /* 0x00000070301c7807 */ /* 0x000fe20002800000 */
[----:B------:R-:W-:Y:S01]  /*1d30*/  VIADD R15, R36, 0x10800 ;  /* 0x00010800240f7836 */ /* 0x000fe20000000000 */
[----:B------:R0:W1:Y:S01]  /*1d40*/  LDS.U8 R33, [R36+0x10c00] ;  /* 0x010c000024217984 */ /* 0x0000620000000000 */
[----:B------:R-:W-:Y:S02]  /*1d50*/  IMAD.IADD R31, R30, 0x1, R31 ;  /* 0x000000011e1f7824 */ /* 0x000fe400078e021f */
[----:B------:R-:W-:-:S02]  /*1d60*/  VIADD R30, R36, 0x10920 ;  /* 0x00010920241e7836 */ /* 0x000fc40000000000 */
[----:B------:R-:W-:Y:S01]  /*1d70*/  @P1 VIADD R30, R15, 0xe0 ;  /* 0x000000e00f1e1836 */ /* 0x000fe20000000000 */
[----:B------:R-:W-:Y:S01]  /*1d80*/  SEL R15, R37, 0x1c0, !P2 ;  /* 0x000001c0250f7807 */ /* 0x000fe20005000000 */
[----:B------:R-:W-:Y:S01]  /*1d90*/  IMAD R31, R32, 0x8000, R31 ;  /* 0x00008000201f7824 */ /* 0x000fe200078e021f */
[----:B------:R-:W-:Y:S01]  /*1da0*/  R2P PR, R29, 0x6 ;  /* 0x000000061d007804 */ /* 0x000fe20000000000 */
[----:B------:R-:W-:Y:S01]  /*1db0*/  IMAD R28, R163, R28, R162 ;  /* 0x0000001ca31c7224 */ /* 0x000fe200078e02a2 */
[----:B------:R0:W2:Y:S01]  /*1dc0*/  LDS.U8 R34, [R30+0x400] ;  /* 0x000400001e227984 */ /* 0x0000a20000000000 */
[----:B------:R-:W-:Y:S02]  /*1dd0*/  IMAD.IADD R39, R15, 0x1, R36 ;  /* 0x000000010f277824 */ /* 0x000fe400078e0224 */
[----:B------:R-:W-:Y:S01]  /*1de0*/  SEL R37, R37, 0x1c0, !P2 ;  /* 0x000001c025257807 */ /* 0x000fe20005000000 */
[----:B------:R-:W-:Y:S01]  /*1df0*/  IMAD.IADD R15, R15, 0x1, R30 ;  /* 0x000000010f0f7824 */ /* 0x000fe200078e021e */
[----:B------:R-:W-:Y:S01]  /*1e00*/  IADD3 R46, R31, UR42, R28 ;  /* 0x0000002a1f2e7c10 */ /* 0x000fe2000fffe01c */
[----:B------:R0:W3:Y:S04]  /*1e10*/  LDS.U8 R35, [R39+0x10c00] ;  /* 0x010c000027237984 */ /* 0x0000e80000000000 */
[C---:B------:R-:W-:Y:S01]  /*1e20*/  VIADD R29, R46.reuse, 0x10800 ;  /* 0x000108002e1d7836 */ /* 0x040fe20000000000 */
[----:B------:R0:W4:Y:S01]  /*1e30*/  LDS.U8 R28, [R36+0x10800] ;  /* 0x01080000241c7984 */ /* 0x0001220000000000 */
[----:B------:R-:W-:-:S02]  /*1e40*/  VIADD R40, R46, 0x10920 ;  /* 0x000109202e287836 */ /* 0x000fc40000000000 */
[----:B------:R-:W-:Y:S01]  /*1e50*/  @P1 VIADD R40, R29, 0xe0 ;  /* 0x000000e01d281836 */ /* 0x000fe20000000000 */
[----:B------:R0:W0:Y:S01]  /*1e60*/  LDS.U8 R31, [R39+0x10800] ;  /* 0x01080000271f7984 */ /* 0x0000220000000000 */
[C---:B------:R-:W-:Y:S02]  /*1e70*/  IMAD.IADD R47, R37.reuse, 0x1, R46 ;  /* 0x00000001252f7824 */ /* 0x040fe400078e022e */
[----:B------:R-:W-:Y:S01]  /*1e80*/  IMAD.IADD R41, R37, 0x1, R40 ;  /* 0x0000000125297824 */ /* 0x000fe200078e0228 */
[----:B------:R0:W0:Y:S04]  /*1e90*/  LDS.U8 R29, [R30] ;  /* 0x000000001e1d7984 */ /* 0x0000280000000000 */
[----:B------:R0:W0:Y:S04]  /*1ea0*/  LDS.U8 R38, [R46+0x10800] ;  /* 0x010800002e267984 */ /* 0x0000280000000000 */
[----:B------:R0:W0:Y:S04]  /*1eb0*/  LDS.U8 R42, [R46+0x10c00] ;  /* 0x010c00002e2a7984 */ /* 0x0000280000000000 */
[----:B------:R0:W0:Y:S04]  /*1ec0*/  LDS.U8 R32, [R15] ;  /* 0x000000000f207984 */ /* 0x0000280000000000 */
[----:B------:R0:W0:Y:S04]  /*1ed0*/  LDS.U8 R36, [R15+0x400] ;  /* 0x000400000f247984 */ /* 0x0000280000000000 */
[----:B------:R0:W0:Y:S04]  /*1ee0*/  LDS.U8 R37, [R40] ;  /* 0x0000000028257984 */ /* 0x0000280000000000 */
[----:B------:R0:W0:Y:S04]  /*1ef0*/  LDS.U8 R43, [R40+0x400] ;  /* 0x00040000282b7984 */ /* 0x0000280000000000 */
[----:B------:R0:W0:Y:S04]  /*1f00*/  LDS.U8 R39, [R47+0x10800] ;  /* 0x010800002f277984 */ /* 0x0000280000000000 */
[----:B------:R0:W0:Y:S04]  /*1f10*/  LDS.U8 R44, [R47+0x10c00] ;  /* 0x010c00002f2c7984 */ /* 0x0000280000000000 */
[----:B------:R0:W0:Y:S04]  /*1f20*/  LDS.U8 R30, [R41] ;  /* 0x00000000291e7984 */ /* 0x0000280000000000 */
[----:B------:R0:W0:Y:S01]  /*1f30*/  LDS.U8 R45, [R41+0x400] ;  /* 0x00040000292d7984 */ /* 0x0000220000000000 */
[----:B-1234-:R-:W-:Y:S05]  /*1f40*/  BRA.DIV UR4, `(.L_x_24) ;  /* 0x000000e604407947 */ /* 0x01efea000b800000 */
[----:B------:R-:W-:Y:S01]  /*1f50*/  NOP ;  /* 0x0000000000007918 */ /* 0x000fe20000000000 */
.L_x_343:
[C---:B------:R-:W-:Y:S01]  /*1f60*/  R2P PR, R25.reuse, 0x6 ;  /* 0x0000000619007804 */ /* 0x040fe20000000000 */
[----:B0-----:R-:W-:Y:S01]  /*1f70*/  IMAD.MOV.U32 R41, RZ, RZ, 0x120 ;  /* 0x00000120ff297424 */ /* 0x001fe200078e00ff */
[C---:B------:R-:W-:Y:S01]  /*1f80*/  LOP3.LUT R15, R25.reuse, 0x1, RZ, 0xc0, !PT ;  /* 0x00000001190f7812 */ /* 0x040fe200078ec0ff */
[----:B------:R-:W-:Y:S02]  /*1f90*/  IMAD.SHL.U32 R25, R25, 0x10, RZ ;  /* 0x0000001019197824 */ /* 0x000fe400078e00ff */
[----:B------:R-:W-:Y:S01]  /*1fa0*/  IMAD.U32 R47, RZ, RZ, UR39 ;  /* 0x00000027ff2f7e24 */ /* 0x000fe2000f8e00ff */
[----:B------:R-:W-:Y:S01]  /*1fb0*/  ISETP.NE.U32.AND P5, PT, R15, 0x1, PT ;  /* 0x000000010f00780c */ /* 0x000fe20003fa5070 */
[----:B------:R-:W-:Y:S01]  /*1fc0*/  VIADD R19, R19, 0x1 ;  /* 0x0000000113137836 */ /* 0x000fe20000000000 */
[----:B------:R-:W-:Y:S02]  /*1fd0*/  LOP3.LUT R40, R25, 0x70, RZ, 0xc0, !PT ;  /* 0x0000007019287812 */ /* 0x000fe400078ec0ff */
[----:B------:R-:W-:-:S02]  /*1fe0*/  SEL R46, R41, 0xe0, !P1 ;  /* 0x000000e0292e7807 */ /* 0x000fc40004800000 */
[----:B------:R-:W-:Y:S01]  /*1ff0*/  SEL R15, R48, 0x70, P5 ;  /* 0x00000070300f7807 */ /* 0x000fe20002800000 */
[----:B------:R-:W-:Y:S01]  /*2000*/  IMAD R40, R27, 0x800, R40 ;  /* 0x000008001b287824 */ /* 0x000fe200078e0228 */
[----:B------:R-:W-:Y:S01]  /*2010*/  LOP3.LUT R27, R24, 0x1, RZ, 0xc0, !PT ;  /* 0x00000001181b7812 */ /* 0x000fe200078ec0ff */
[----:B------:R-:W-:Y:S02]  /*2020*/  IMAD R46, R163, R46, RZ ;  /* 0x0000002ea32e7224 */ /* 0x000fe400078e02ff */
[----:B------:R-:W-:Y:S02]  /*2030*/  IMAD R40, R47, 0x8000, R40 ;  /* 0x000080002f287824 */ /* 0x000fe400078e0228 */
[----:B------:R-:W-:-:S05]  /*2040*/  IMAD R15, R162, R15, R46 ;  /* 0x0000000fa20f7224 */ /* 0x000fca00078e022e */
[----:B------:R-:W-:-:S05]  /*2050*/  IADD3 R15, R40, UR42, R15 ;  /* 0x0000002a280f7c10 */ /* 0x000fca000fffe00f */
[C---:B------:R-:W-:Y:S01]  /*2060*/  VIADD R25, R15.reuse, 0x240 ;  /* 0x000002400f197836 */ /* 0x040fe20000000000 */
[----:B------:R0:W-:Y:S01]  /*2070*/  STS.U8 [R15+0x10800], R28 ;  /* 0x0108001c0f007388 */ /* 0x0001e20000000000 */
[----:B------:R-:W-:Y:S01]  /*2080*/  @P2 VIADD R25, R15, 0x1c0 ;  /* 0x000001c00f192836 */ /* 0x000fe20000000000 */
[C---:B------:R-:W-:Y:S01]  /*2090*/  R2P PR, R24.reuse, 0x6 ;  /* 0x0000000618007804 */ /* 0x040fe20000000000 */
[----:B------:R-:W-:Y:S01]  /*20a0*/  IMAD.SHL.U32 R24, R24, 0x10, RZ ;  /* 0x0000001018187824 */ /* 0x000fe200078e00ff */
[----:B------:R-:W-:Y:S02]  /*20b0*/  ISETP.NE.U32.AND P5, PT, R27, 0x1, PT ;  /* 0x000000011b00780c */ /* 0x000fe40003fa5070 */
[----:B------:R0:W-:Y:S01]  /*20c0*/  STS.U8 [R25+0x10800], R29 ;  /* 0x0108001d19007388 */ /* 0x0001e20000000000 */
[----:B------:R-:W-:Y:S02]  /*20d0*/  SEL R40, R41, 0xe0, !P1 ;  /* 0x000000e029287807 */ /* 0x000fe40004800000 */
[----:B------:R-:W-:Y:S01]  /*20e0*/  LOP3.LUT R27, R24, 0x70, RZ, 0xc0, !PT ;  /* 0x00000070181b7812 */ /* 0x000fe200078ec0ff */
[----:B------:R0:W-:Y:S01]  /*20f0*/  STS.U8 [R15+0x10c00], R31 ;  /* 0x010c001f0f007388 */ /* 0x0001e20000000000 */
[----:B------:R-:W-:Y:S01]  /*2100*/  SEL R41, R48, 0x70, P5 ;  /* 0x0000007030297807 */ /* 0x000fe20002800000 */
[----:B------:R-:W-:Y:S01]  /*2110*/  IMAD R40, R163, R40, RZ ;  /* 0x00000028a3287224 */ /* 0x000fe200078e02ff */
[----:B------:R-:W-:Y:S01]  /*2120*/  ISETP.NE.AND P1, PT, R19, 0x4, PT ;  /* 0x000000041300780c */ /* 0x000fe20003f25270 */
[----:B------:R-:W-:Y:S01]  /*2130*/  IMAD R27, R26, 0x800, R27 ;  /* 0x000008001a1b7824 */ /* 0x000fe200078e021b */
[----:B------:R0:W-:Y:S01]  /*2140*/  STS.U8 [R25+0x10c00], R32 ;  /* 0x010c002019007388 */ /* 0x0001e20000000000 */
[----:B------:R-:W-:-:S02]  /*2150*/  IMAD R40, R162, R41, R40 ;  /* 0x00000029a2287224 */ /* 0x000fc400078e0228 */
[----:B------:R-:W-:Y:S01]  /*2160*/  IMAD R27, R47, 0x8000, R27 ;  /* 0x000080002f1b7824 */ /* 0x000fe200078e021b */
[----:B------:R0:W-:Y:S04]  /*2170*/  STS.U8 [R15+0x10801], R33 ;  /* 0x010801210f007388 */ /* 0x0001e80000000000 */
[----:B------:R0:W-:Y:S01]  /*2180*/  STS.U8 [R25+0x10801], R34 ;  /* 0x0108012219007388 */ /* 0x0001e20000000000 */
[----:B------:R-:W-:-:S03]  /*2190*/  IADD3 R27, R27, UR42, R40 ;  /* 0x0000002a1b1b7c10 */ /* 0x000fc6000fffe028 */
[----:B------:R0:W-:Y:S02]  /*21a0*/  STS.U8 [R15+0x10c01], R35 ;  /* 0x010c01230f007388 */ /* 0x0001e40000000000 */
[C---:B------:R-:W-:Y:S02]  /*21b0*/  VIADD R24, R27.reuse, 0x240 ;  /* 0x000002401b187836 */ /* 0x040fe40000000000 */
[----:B------:R0:W-:Y:S01]  /*21c0*/  STS.U8 [R25+0x10c01], R36 ;  /* 0x010c012419007388 */ /* 0x0001e20000000000 */
[----:B------:R-:W-:-:S03]  /*21d0*/  @P2 VIADD R24, R27, 0x1c0 ;  /* 0x000001c01b182836 */ /* 0x000fc60000000000 */
[----:B------:R0:W-:Y:S04]  /*21e0*/  STS.U8 [R15+0x10804], R38 ;  /* 0x010804260f007388 */ /* 0x0001e80000000000 */
        /* <DEDUP_REMOVED lines=14> */
[----:B------:R0:W-:Y:S01]  /*22d0*/  STS.U8 [R24+0x10c01], R45 ;  /* 0x010c012d18007388 */ /* 0x0001e20000000000 */
[----:B------:R-:W-:Y:S05]  /*22e0*/  @P1 BRA `(.L_x_25) ;  /* 0xfffffff400d01947 */ /* 0x000fea000383ffff */
[----:B------:R-:W-:Y:S05]  /*22f0*/  BSYNC B1 ;  /* 0x0000000000017941 */ /* 0x000fea0003800000 */
.L_x_23:
[----:B------:R-:W-:Y:S05]  /*2300*/  @!P4 BRA `(.L_x_26) ;  /* 0xfffffff400acc947 */ /* 0x000fea000383ffff */
[----:B------:R-:W-:Y:S05]  /*2310*/  BSYNC B0 ;  /* 0x0000000000007941 */ /* 0x000fea0003800000 */
.L_x_22:
[----:B------:R-:W-:Y:S01]  /*2320*/  LDS.U8 R14, [R9+UR42+0x1800] ;  /* 0x0018002a090e7984 */ /* 0x000fe20008000000 */
[----:B0-----:R-:W-:-:S03]  /*2330*/  IMAD.U32 R28, RZ, RZ, UR41 ;  /* 0x00000029ff1c7e24 */ /* 0x001fc6000f8e00ff */
[----:B------:R-:W0:Y:S02]  /*2340*/  LDS.U8 R15, [R12+0x1800] ;  /* 0x001800000c0f7984 */ /* 0x000e240000000000 */
[----:B------:R-:W-:Y:S02]  /*2350*/  ISETP.NE.AND P1, PT, R28, 0x1, PT ;  /* 0x000000011c00780c */ /* 0x000fe40003f25270 */
[----:B------:R-:W1:Y:S04]  /*2360*/  LDS.U8 R19, [R11+0x1800] ;  /* 0x001800000b137984 */ /* 0x000e680000000000 */
[----:B------:R-:W-:Y:S04]  /*2370*/  LDS.U8 R20, [R9+UR42+0x1808] ;  /* 0x0018082a09147984 */ /* 0x000fe80008000000 */
[----:B------:R-:W2:Y:S04]  /*2380*/  LDS.U8 R25, [R12+0x1808] ;  /* 0x001808000c197984 */ /* 0x000ea80000000000 */
[----:B------:R-:W-:Y:S04]  /*2390*/  LDS.U8 R24, [R9+UR42+0x2000] ;  /* 0x0020002a09187984 */ /* 0x000fe80008000000 */
[----:B------:R-:W3:Y:S04]  /*23a0*/  LDS.U8 R29, [R12+0x2000] ;  /* 0x002000000c1d7984 */ /* 0x000ee80000000000 */
[----:B------:R-:W-:Y:S04]  /*23b0*/  LDS.U8 R26, [R9+UR42+0x2008] ;  /* 0x0020082a091a7984 */ /* 0x000fe80008000000 */
[----:B------:R-:W4:Y:S04]  /*23c0*/  LDS.U8 R35, [R12+0x2008] ;  /* 0x002008000c237984 */ /* 0x000f280000000000 */
[----:B------:R-:W4:Y:S04]  /*23d0*/  LDS.U8 R21, [R10+0x1800] ;  /* 0x001800000a157984 */ /* 0x000f280000000000 */
[----:B------:R-:W4:Y:S04]  /*23e0*/  LDS.U8 R27, [R11+0x1808] ;  /* 0x001808000b1b7984 */ /* 0x000f280000000000 */
[----:B------:R-:W4:Y:S01]  /*23f0*/  LDS.U8 R31, [R11+0x2000] ;  /* 0x002000000b1f7984 */ /* 0x000f220000000000 */
[----:B0-----:R-:W-:-:S03]  /*2400*/  PRMT R14, R15, 0x7604, R14 ;  /* 0x000076040f0e7816 */ /* 0x001fc6000000000e */
[----:B------:R-:W0:Y:S01]  /*2410*/  LDS.U8 R37, [R11+0x2008] ;  /* 0x002008000b257984 */ /* 0x000e220000000000 */
[----:B-1----:R-:W-:-:S03]  /*2420*/  PRMT R14, R19, 0x7054, R14 ;  /* 0x00007054130e7816 */ /* 0x002fc6000000000e */
[----:B------:R-:W1:Y:S04]  /*2430*/  LDS.U8 R157, [R10+0x1808] ;  /* 0x001808000a9d7984 */ /* 0x000e680000000000 */
[----:B------:R-:W1:Y:S01]  /*2440*/  LDS.U8 R33, [R10+0x2000] ;  /* 0x002000000a217984 */ /* 0x000e620000000000 */
[----:B--2---:R-:W-:-:S03]  /*2450*/  PRMT R20, R25, 0x7604, R20 ;  /* 0x0000760419147816 */ /* 0x004fc60000000014 */
[----:B------:R-:W2:Y:S01]  /*2460*/  LDS.U8 R159, [R10+0x2008] ;  /* 0x002008000a9f7984 */ /* 0x000ea20000000000 */
[----:B---3--:R-:W-:Y:S01]  /*2470*/  PRMT R24, R29, 0x7604, R24 ;  /* 0x000076041d187816 */ /* 0x008fe20000000018 */
[----:B------:R-:W-:Y:S01]  /*2480*/  @!PT LDS RZ, [RZ] ;  /* 0x00000000fffff984 */ /* 0x000fe20000000800 */
[----:B------:R-:W-:Y:S01]  /*2490*/  @!PT LDS RZ, [RZ] ;  /* 0x00000000fffff984 */ /* 0x000fe20000000800 */
[----:B------:R-:W-:Y:S01]  /*24a0*/  @!PT LDS RZ, [RZ] ;  /* 0x00000000fffff984 */ /* 0x000fe20000000800 */
[----:B------:R-:W-:Y:S01]  /*24b0*/  @!PT LDS RZ, [RZ] ;  /* 0x00000000fffff984 */ /* 0x000fe20000000800 */
[----:B------:R3:W-:Y:S06]  /*24c0*/  MEMBAR.ALL.CTA ;  /* 0x0000000000007992 */ /* 0x0007ec0000008000 */
[----:B---3--:R-:W3:Y:S01]  /*24d0*/  FENCE.VIEW.ASYNC.S ;  /* 0x00000000000073c6 */ /* 0x008ee20000000000 */
[----:B------:R-:W-:Y:S05]  /*24e0*/  WARPSYNC.ALL ;  /* 0x0000000000007948 */ /* 0x000fea0003800000 */
[----:B----4-:R-:W-:-:S02]  /*24f0*/  PRMT R26, R35, 0x7604, R26 ;  /* 0x00007604231a7816 */ /* 0x010fc4000000001a */
[----:B------:R-:W-:Y:S01]  /*2500*/  PRMT R156, R21, 0x654, R14 ;  /* 0x00000654159c7816 */ /* 0x000fe2000000000e */
[----:B------:R-:W-:Y:S01]  /*2510*/  IMAD.U32 R14, RZ, RZ, UR42 ;  /* 0x0000002aff0e7e24 */ /* 0x000fe2000f8e00ff */
[----:B------:R-:W-:-:S03]  /*2520*/  PRMT R20, R27, 0x7054, R20 ;  /* 0x000070541b147816 */ /* 0x000fc60000000014 */
[----:B------:R-:W-:Y:S01]  /*2530*/  VIADD R15, R14, 0x10800 ;  /* 0x000108000e0f7836 */ /* 0x000fe20000000000 */
[----:B------:R-:W-:Y:S02]  /*2540*/  PRMT R24, R31, 0x7054, R24 ;  /* 0x000070541f187816 */ /* 0x000fe40000000018 */
[----:B0-----:R-:W-:Y:S02]  /*2550*/  PRMT R26, R37, 0x7054, R26 ;  /* 0x00007054251a7816 */ /* 0x001fe4000000001a */
[----:B-1----:R-:W-:Y:S02]  /*2560*/  PRMT R157, R157, 0x654, R20 ;  /* 0x000006549d9d7816 */ /* 0x002fe40000000014 */
[----:B------:R-:W-:Y:S02]  /*2570*/  PRMT R158, R33, 0x654, R24 ;  /* 0x00000654219e7816 */ /* 0x000fe40000000018 */
[----:B--2---:R-:W-:Y:S02]  /*2580*/  PRMT R159, R159, 0x654, R26 ;  /* 0x000006549f9f7816 */ /* 0x004fe4000000001a */
[----:B------:R-:W-:Y:S01]  /*2590*/  R2UR UR4, R15 ;  /* 0x000000000f0472ca */ /* 0x000fe200000e0000 */
[----:B---3--:R-:W-:Y:S06]  /*25a0*/  BAR.SYNC.DEFER_BLOCKING 0x2, 0x100 ;  /* 0x0084000000007b1d */ /* 0x008fec0000010000 */
[----:B------:R-:W-:-:S06]  /*25b0*/  UMOV UR11, 0x40000040 ;  /* 0x40000040000b7882 */ /* 0x000fcc0000000000 */
[----:B------:R-:W-:-:S04]  /*25c0*/  USHF.R.U32.HI UR4, URZ, 0x4, UR4 ;  /* 0x000000043f047899 */ /* 0x000fc80008011604 */
[----:B------:R-:W-:-:S04]  /*25d0*/  ULOP3.LUT UR4, UR4, 0x3fff, URZ, 0xc0, !UPT ;  /* 0x00003fff04047892 */ /* 0x000fc8000f8ec03f */
[----:B------:R-:W-:-:S04]  /*25e0*/  ULOP3.LUT UR6, UR4, 0x10000, URZ, 0xfc, !UPT ;  /* 0x0001000004067892 */ /* 0x000fc8000f8efc3f */
[----:B------:R-:W-:Y:S01]  /*25f0*/  ULEA UR4, UR39, UR6, 0xb ;  /* 0x0000000627047291 */ /* 0x000fe2000f8e583f */
[----:B------:R-:W-:-:S03]  /*2600*/  WARPGROUP.ARRIVE ;  /* 0x00000000000079c5 */ /* 0x000fc60000000000 */
[----:B------:R-:W-:-:S03]  /*2610*/  UIADD3 UR8, UR4, 0x2, URZ ;  /* 0x0000000204087890 */ /* 0x000fc6000fffe03f */
[----:B------:R-:W-:-:S06]  /*2620*/  UMOV UR10, UR4 ;  /* 0x00000004000a7c82 */ /* 0x000fcc0008000000 */
[----:B------:R-:W-:Y:S01]  /*2630*/  QGMMA.64x256x32.F32.E4M3.E5M2 R24, R152, gdesc[UR8], RZ, !UPT, gsb0 ;  /* 0x03e0000898187df3 */ /* 0x000fe2000c0028ff */
[----:B------:R-:W-:Y:S01]  /*2640*/  UMOV UR11, 0x40000040 ;  /* 0x40000040000b7882 */ /* 0x000fe20000000000 */
[----:B------:R-:W-:Y:S01]  /*2650*/  UMOV UR10, UR8 ;  /* 0x00000008000a7c82 */ /* 0x000fe20008000000 */
[----:B------:R-:W-:Y:S02]  /*2660*/  UIADD3 UR8, UR4, 0x4, URZ ;  /* 0x0000000404087890 */ /* 0x000fe4000fffe03f */
[----:B------:R-:W-:Y:S01]  /*2670*/  UIADD3 UR4, UR4, 0x6, URZ ;  /* 0x0000000604047890 */ /* 0x000fe2000fffe03f */
[----:B------:R-:W-:Y:S02]  /*2680*/  WARPGROUP.DEPBAR.LE gsb0, 0x0 ;  /* 0x00008000000079c5 */ /* 0x000fe40000010000 */
[----:B------:R-:W-:-:S15]  /*2690*/  WARPGROUP.ARRIVE ;  /* 0x00000000000079c5 */ /* 0x000fde0000000000 */
[----:B------:R-:W-:-:S05]  /*26a0*/  NOP ;  /* 0x0000000000007918 */ /* 0x000fca0000000000 */
[----:B------:R-:W-:Y:S01]  /*26b0*/  QGMMA.64x256x32.F32.E4M3.E5M2 R24, R156, gdesc[UR8], R24, gsb0 ;  /* 0x03e000089c187df3 */ /* 0x000fe20008002818 */
[----:B------:R-:W-:Y:S01]  /*26c0*/  UMOV UR10, UR8 ;  /* 0x00000008000a7c82 */ /* 0x000fe20008000000 */
[----:B------:R-:W-:Y:S01]  /*26d0*/  UMOV UR11, 0x40000040 ;  /* 0x40000040000b7882 */ /* 0x000fe20000000000 */
[----:B------:R-:W-:Y:S02]  /*26e0*/  WARPGROUP.DEPBAR.LE gsb0, 0x0 ;  /* 0x00008000000079c5 */ /* 0x000fe40000010000 */
[----:B------:R-:W-:Y:S04]  /*26f0*/  LDS.U8 R153, [R9+UR42+0x3000] ;  /* 0x0030002a09997984 */ /* 0x000fe80008000000 */
[----:B------:R-:W0:Y:S04]  /*2700*/  LDS.U8 R164, [R12+0x3000] ;  /* 0x003000000ca47984 */ /* 0x000e280000000000 */
[----:B------:R-:W-:Y:S04]  /*2710*/  LDS.U8 R15, [R9+UR42+0x2800] ;  /* 0x0028002a090f7984 */ /* 0x000fe80008000000 */
[----:B------:R-:W1:Y:S04]  /*2720*/  LDS.U8 R20, [R12+0x2800] ;  /* 0x002800000c147984 */ /* 0x000e680000000000 */
[----:B------:R-:W-:Y:S04]  /*2730*/  LDS.U8 R21, [R9+UR42+0x2808] ;  /* 0x0028082a09157984 */ /* 0x000fe80008000000 */
[----:B------:R-:W2:Y:S04]  /*2740*/  LDS.U8 R154, [R12+0x2808] ;  /* 0x002808000c9a7984 */ /* 0x000ea80000000000 */
[----:B------:R-:W-:Y:S04]  /*2750*/  LDS.U8 R157, [R9+UR42+0x3008] ;  /* 0x0030082a099d7984 */ /* 0x000fe80008000000 */
[----:B------:R-:W3:Y:S04]  /*2760*/  LDS.U8 R168, [R12+0x3008] ;  /* 0x003008000ca87984 */ /* 0x000ee80000000000 */
[----:B------:R-:W4:Y:S04]  /*2770*/  LDS.U8 R166, [R11+0x3000] ;  /* 0x003000000ba67984 */ /* 0x000f280000000000 */
[----:B------:R-:W4:Y:S04]  /*2780*/  LDS.U8 R152, [R11+0x2800] ;  /* 0x002800000b987984 */ /* 0x000f280000000000 */
[----:B------:R-:W4:Y:S04]  /*2790*/  LDS.U8 R156, [R11+0x2808] ;  /* 0x002808000b9c7984 */ /* 0x000f280000000000 */
[----:B------:R-:W4:Y:S01]  /*27a0*/  LDS.U8 R170, [R11+0x3008] ;  /* 0x003008000baa7984 */ /* 0x000f220000000000 */
[----:B0-----:R-:W-:-:S03]  /*27b0*/  PRMT R153, R164, 0x7604, R153 ;  /* 0x00007604a4997816 */ /* 0x001fc60000000099 */
[----:B------:R-:W0:Y:S04]  /*27c0*/  LDS.U8 R155, [R10+0x3000] ;  /* 0x003000000a9b7984 */ /* 0x000e280000000000 */
[----:B------:R-:W0:Y:S01]  /*27d0*/  LDS.U8 R19, [R10+0x2800] ;  /* 0x002800000a137984 */ /* 0x000e220000000000 */
[----:B-1----:R-:W-:-:S03]  /*27e0*/  PRMT R15, R20, 0x7604, R15 ;  /* 0x00007604140f7816 */ /* 0x002fc6000000000f */
[----:B------:R-:W1:Y:S04]  /*27f0*/  LDS.U8 R158, [R10+0x2808] ;  /* 0x002808000a9e7984 */ /* 0x000e680000000000 */
[----:B------:R-:W1:Y:S01]  /*2800*/  LDS.U8 R172, [R10+0x3008] ;  /* 0x003008000aac7984 */ /* 0x000e620000000000 */
[----:B--2---:R-:W-:Y:S02]  /*2810*/  PRMT R21, R154, 0x7604, R21 ;  /* 0x000076049a157816 */ /* 0x004fe40000000015 */
[----:B---3--:R-:W-:Y:S02]  /*2820*/  PRMT R157, R168, 0x7604, R157 ;  /* 0x00007604a89d7816 */ /* 0x008fe4000000009d */
[----:B----4-:R-:W-:Y:S02]  /*2830*/  PRMT R166, R166, 0x7054, R153 ;  /* 0x00007054a6a67816 */ /* 0x010fe40000000099 */
[----:B------:R-:W-:-:S02]  /*2840*/  PRMT R152, R152, 0x7054, R15 ;  /* 0x0000705498987816 */ /* 0x000fc4000000000f */
[----:B------:R-:W-:Y:S02]  /*2850*/  PRMT R21, R156, 0x7054, R21 ;  /* 0x000070549c157816 */ /* 0x000fe40000000015 */
[----:B------:R-:W-:Y:S02]  /*2860*/  PRMT R157, R170, 0x7054, R157 ;  /* 0x00007054aa9d7816 */ /* 0x000fe4000000009d */
[----:B0-----:R-:W-:Y:S02]  /*2870*/  PRMT R154, R155, 0x654, R166 ;  /* 0x000006549b9a7816 */ /* 0x001fe400000000a6 */
[----:B------:R-:W-:Y:S02]  /*2880*/  PRMT R152, R19, 0x654, R152 ;  /* 0x0000065413987816 */ /* 0x000fe40000000098 */
[----:B-1----:R-:W-:Y:S02]  /*2890*/  PRMT R153, R158, 0x654, R21 ;  /* 0x000006549e997816 */ /* 0x002fe40000000015 */
[----:B------:R-:W-:-:S04]  /*28a0*/  PRMT R155, R172, 0x654, R157 ;  /* 0x00000654ac9b7816 */ /* 0x000fc8000000009d */
[----:B------:R-:W-:-:S06]  /*28b0*/  WARPGROUP.ARRIVE ;  /* 0x00000000000079c5 */ /* 0x000fcc0000000000 */
        /* <DEDUP_REMOVED lines=9> */
[----:B------:R-:W-:Y:S04]  /*2950*/  LDS.U8 R157, [R9+UR42+0x4008] ;  /* 0x0040082a099d7984 */ /* 0x000fe80008000000 */
[----:B------:R-:W2:Y:S04]  /*2960*/  LDS.U8 R154, [R12+0x3808] ;  /* 0x003808000c9a7984 */ /* 0x000ea80000000000 */
        /* <DEDUP_REMOVED lines=22> */
[----:B------:R-:W-:Y:S03]  /*2ad0*/  QGMMA.64x256x32.F32.E4M3.E5M2 R24, R152, gdesc[UR8], R24, gsb0 ;  /* 0x03e0000898187df3 */ /* 0x000fe60008002818 */
[----:B------:R-:W-:Y:S02]  /*2ae0*/  WARPGROUP.DEPBAR.LE gsb0, 0x0 ;  /* 0x00008000000079c5 */ /* 0x000fe40000010000 */
[----:B------:R-:W-:Y:S05]  /*2af0*/  @!P1 BRA `(.L_x_27) ;  /* 0x00000028008c9947 */ /* 0x000fea0003800000 */
[----:B------:R-:W-:Y:S05]  /*2b00*/  @!P3 BRA `(.L_x_28) ;  /* 0x000000000004b947 */ /* 0x000fea0003800000 */
[----:B------:R-:W-:Y:S01]  /*2b10*/  BPT.TRAP 0x1 ;  /* 0x000000040000795c */ /* 0x000fe20000300000 */
.L_x_28:
[----:B------:R-:W-:-:S05]  /*2b20*/  IMAD.SHL.U32 R12, R0, 0x4000, RZ ;  /* 0x00004000000c7824 */ /* 0x000fca00078e00ff */
[----:B------:R-:W-:-:S05]  /*2b30*/  LOP3.LUT R9, R12, R5, RZ, 0xfc, !PT ;  /* 0x000000050c097212 */ /* 0x000fca00078efcff */
[----:B------:R-:W-:Y:S01]  /*2b40*/  VIADD R10, R9, UR42 ;  /* 0x0000002a090a7c36 */ /* 0x000fe20008000000 */
[----:B------:R-:W-:Y:S06]  /*2b50*/  @P0 BRA `(.L_x_29) ;  /* 0x00000000001c0947 */ /* 0x000fec0003800000 */
[----:B------:R-:W-:Y:S01]  /*2b60*/  UIADD3 UR4, UR39, 0x1, URZ ;  /* 0x0000000127047890 */ /* 0x000fe2000fffe03f */
[----:B------:R-:W-:-:S03]  /*2b70*/  SHF.L.U32 R11, R167, 0x1f, RZ ;  /* 0x0000001fa70b7819 */ /* 0x000fc600000006ff */
[----:B------:R-:W-:-:S04]  /*2b80*/  UISETP.NE.AND UP0, UPT, UR4, 0x4, UPT ;  /* 0x000000040400788c */ /* 0x000fc8000bf05270 */
[----:B------:R-:W-:-:S04]  /*2b90*/  USEL UR4, UR4, URZ, UP0 ;  /* 0x0000003f04047287 */ /* 0x000fc80008000000 */
[----:B------:R-:W-:-:S09]  /*2ba0*/  ULEA UR4, UR4, UR42, 0x3 ;  /* 0x0000002a04047291 */ /* 0x000fd2000f8e183f */
[----:B------:R-:W0:Y:S02]  /*2bb0*/  SYNCS.PHASECHK.TRANS64.TRYWAIT P0, [UR4], R11 ;  /* 0x0000000bff0075a7 */ /* 0x000e240008000144 */
[----:B0-----:R-:W-:Y:S05]  /*2bc0*/  @!P0 BRA `(.L_x_30) ;  /* 0x000000d8003c8947 */ /* 0x001fea0003800000 */
.L_x_29:
[C-C-:B------:R-:W-:Y:S01]  /*2bd0*/  IMAD.IADD R156, R4.reuse, 0x1, R10.reuse ;  /* 0x00000001049c7824 */ /* 0x140fe200078e020a */
[----:B0-----:R-:W-:Y:S01]  /*2be0*/  LDS.U8 R20, [R9+UR42+0x808] ;  /* 0x0008082a09147984 */ /* 0x001fe20008000000 */
[----:B------:R-:W-:Y:S01]  /*2bf0*/  IMAD.IADD R173, R3, 0x1, R10 ;  /* 0x0000000103ad7824 */ /* 0x000fe200078e020a */
[----:B------:R-:W-:Y:S02]  /*2c00*/  UMOV UR4, URZ ;  /* 0x0000003f00047c82 */ /* 0x000fe40008000000 */
[----:B------:R-:W-:Y:S01]  /*2c10*/  LDS.U8 R10, [R9+UR42+0x800] ;  /* 0x0008002a090a7984 */ /* 0x000fe20008000000 */
[----:B------:R-:W-:-:S03]  /*2c20*/  IMAD.IADD R158, R4, 0x1, R173 ;  /* 0x00000001049e7824 */ /* 0x000fc600078e02ad */
[----:B------:R-:W-:Y:S04]  /*2c30*/  LDS.U8 R152, [R9+UR42+0x1000] ;  /* 0x0010002a09987984 */ /* 0x000fe80008000000 */
[----:B------:R-:W-:Y:S04]  /*2c40*/  LDS.U8 R154, [R9+UR42+0x1008] ;  /* 0x0010082a099a7984 */ /* 0x000fe80008000000 */
[----:B------:R-:W0:Y:S04]  /*2c50*/  LDS.U8 R11, [R156+0x800] ;  /* 0x000800009c0b7984 */ /* 0x000e280000000000 */
[----:B------:R-:W1:Y:S04]  /*2c60*/  LDS.U8 R21, [R156+0x808] ;  /* 0x000808009c157984 */ /* 0x000e680000000000 */
[----:B------:R-:W2:Y:S04]  /*2c70*/  LDS.U8 R155, [R156+0x1000] ;  /* 0x001000009c9b7984 */ /* 0x000ea80000000000 */
[----:B------:R-:W3:Y:S04]  /*2c80*/  LDS.U8 R165, [R156+0x1008] ;  /* 0x001008009ca57984 */ /* 0x000ee80000000000 */
[----:B------:R-:W4:Y:S04]  /*2c90*/  LDS.U8 R15, [R173+0x800] ;  /* 0x00080000ad0f7984 */ /* 0x000f280000000000 */
[----:B------:R-:W4:Y:S04]  /*2ca0*/  LDS.U8 R153, [R173+0x808] ;  /* 0x00080800ad997984 */ /* 0x000f280000000000 */
[----:B------:R-:W4:Y:S04]  /*2cb0*/  LDS.U8 R159, [R173+0x1000] ;  /* 0x00100000ad9f7984 */ /* 0x000f280000000000 */
[----:B------:R-:W4:Y:S04]  /*2cc0*/  LDS.U8 R169, [R173+0x1008] ;  /* 0x00100800ada97984 */ /* 0x000f280000000000 */
[----:B------:R-:W4:Y:S04]  /*2cd0*/  LDS.U8 R19, [R158+0x800] ;  /* 0x000800009e137984 */ /* 0x000f280000000000 */
[----:B------:R-:W4:Y:S04]  /*2ce0*/  LDS.U8 R157, [R158+0x808] ;  /* 0x000808009e9d7984 */ /* 0x000f280000000000 */
[----:B------:R-:W4:Y:S01]  /*2cf0*/  LDS.U8 R9, [R158+0x1000] ;  /* 0x001000009e097984 */ /* 0x000f220000000000 */
[----:B0-----:R-:W-:-:S03]  /*2d00*/  PRMT R10, R11, 0x7604, R10 ;  /* 0x000076040b0a7816 */ /* 0x001fc6000000000a */
[----:B------:R0:W0:Y:S01]  /*2d10*/  LDS.U8 R171, [R158+0x1008] ;  /* 0x001008009eab7984 */ /* 0x0000220000000000 */
[----:B-1----:R-:W-:Y:S02]  /*2d20*/  PRMT R20, R21, 0x7604, R20 ;  /* 0x0000760415147816 */ /* 0x002fe40000000014 */
[----:B--2---:R-:W-:Y:S02]  /*2d30*/  PRMT R152, R155, 0x7604, R152 ;  /* 0x000076049b987816 */ /* 0x004fe40000000098 */
[----:B---3--:R-:W-:Y:S02]  /*2d40*/  PRMT R154, R165, 0x7604, R154 ;  /* 0x00007604a59a7816 */ /* 0x008fe4000000009a */
[----:B----4-:R-:W-:Y:S02]  /*2d50*/  PRMT R10, R15, 0x7054, R10 ;  /* 0x000070540f0a7816 */ /* 0x010fe4000000000a */
[----:B------:R-:W-:Y:S02]  /*2d60*/  PRMT R20, R153, 0x7054, R20 ;  /* 0x0000705499147816 */ /* 0x000fe40000000014 */
[----:B------:R-:W-:-:S02]  /*2d70*/  PRMT R152, R159, 0x7054, R152 ;  /* 0x000070549f987816 */ /* 0x000fc40000000098 */
[----:B------:R-:W-:Y:S02]  /*2d80*/  PRMT R154, R169, 0x7054, R154 ;  /* 0x00007054a99a7816 */ /* 0x000fe4000000009a */
[----:B------:R-:W-:Y:S02]  /*2d90*/  PRMT R156, R19, 0x654, R10 ;  /* 0x00000654139c7816 */ /* 0x000fe4000000000a */
[----:B------:R-:W-:Y:S02]  /*2da0*/  PRMT R157, R157, 0x654, R20 ;  /* 0x000006549d9d7816 */ /* 0x000fe40000000014 */
[----:B0-----:R-:W-:Y:S02]  /*2db0*/  PRMT R158, R9, 0x654, R152 ;  /* 0x00000654099e7816 */ /* 0x001fe40000000098 */
[----:B------:R-:W-:-:S07]  /*2dc0*/  PRMT R159, R171, 0x654, R154 ;  /* 0x00000654ab9f7816 */ /* 0x000fce000000009a */
.L_x_32:
[----:B------:R-:W-:Y:S01]  /*2dd0*/  R2UR UR19, R8 ;  /* 0x00000000081372ca */ /* 0x000fe200000e0000 */
[----:B------:R-:W-:Y:S01]  /*2de0*/  UMOV UR7, UR4 ;  /* 0x0000000400077c82 */ /* 0x000fe20008000000 */
[----:B------:R-:W-:Y:S01]  /*2df0*/  R2UR UR18, R7 ;  /* 0x00000000071272ca */ /* 0x000fe200000e0000 */
[----:B------:R-:W-:Y:S01]  /*2e00*/  UIADD3 UR4, UR4, 0x1, URZ ;  /* 0x0000000104047890 */ /* 0x000fe2000fffe03f */
[----:B------:R-:W-:-:S03]  /*2e10*/  UMOV UR5, URZ ;  /* 0x0000003f00057c82 */ /* 0x000fc60008000000 */
[----:B-1----:R-:W-:-:S11]  /*2e20*/  UISETP.GE.U32.AND UP0, UPT, UR4, 0x2, UPT ;  /* 0x000000020400788c */ /* 0x002fd6000bf06070 */
.L_x_31:
[----:B------:R-:W-:Y:S01]  /*2e30*/  R2UR UR8, R6 ;  /* 0x00000000060872ca */ /* 0x000fe200000e0000 */
[----:B------:R-:W-:Y:S01]  /*2e40*/  ULOP3.LUT UR9, UR18, 0x7, URZ, 0xc0, !UPT ;  /* 0x0000000712097892 */ /* 0x000fe2000f8ec03f */
[----:B------:R-:W-:Y:S01]  /*2e50*/  R2UR UR11, R13 ;  /* 0x000000000d0b72ca */ /* 0x000fe200000e0000 */
[----:B-1----:R-:W-:Y:S01]  /*2e60*/  IMAD.MOV.U32 R175, RZ, RZ, 0x120 ;  /* 0x00000120ffaf7424 */ /* 0x002fe200078e00ff */
[----:B------:R-:W-:-:S09]  /*2e70*/  USHF.R.S32.HI UR18, URZ, 0x3, UR18 ;  /* 0x000000033f127899 */ /* 0x000fd20008011412 */
[----:B------:R-:W-:Y:S02]  /*2e80*/  ULEA UR8, UR5, UR8, 0x1 ;  /* 0x0000000805087291 */ /* 0x000fe4000f8e083f */
[----:B------:R-:W-:Y:S02]  /*2e90*/  UIADD3 UR5, UR5, 0x1, URZ ;  /* 0x0000000105057890 */ /* 0x000fe4000fffe03f */
[----:B------:R-:W-:Y:S02]  /*2ea0*/  UISETP.GE.AND UP1, UPT, UR8, 0x4, UPT ;  /* 0x000000040800788c */ /* 0x000fe4000bf26270 */
[----:B------:R-:W-:Y:S02]  /*2eb0*/  UIADD3 UR10, UR8, -0x4, URZ ;  /* 0xfffffffc080a7890 */ /* 0x000fe4000fffe03f */
[----:B------:R-:W-:Y:S01]  /*2ec0*/  USEL UR9, UR9, UR11, !UP1 ;  /* 0x0000000b09097287 */ /* 0x000fe2000c800000 */
[----:B------:R-:W-:-:S03]  /*2ed0*/  UMOV UR8, 0x90 ;  /* 0x0000009000087882 */ /* 0x000fc60000000000 */
[----:B------:R-:W-:Y:S02]  /*2ee0*/  ULEA UR13, UR7, UR9, 0x3 ;  /* 0x00000009070d7291 */ /* 0x000fe4000f8e183f */
[----:B------:R-:W-:Y:S02]  /*2ef0*/  UIADD3 UR11, UR9, 0x1, URZ ;  /* 0x00000001090b7890 */ /* 0x000fe4000fffe03f */
[----:B------:R-:W-:Y:S02]  /*2f00*/  @!UP1 ULOP3.LUT UR10, UR19, 0x7, URZ, 0xc0, !UPT ;  /* 0x00000007130a9892 */ /* 0x000fe4000f8ec03f */
[----:B------:R-:W-:Y:S02]  /*2f10*/  USHF.R.S32.HI UR14, URZ, 0x1f, UR13 ;  /* 0x0000001f3f0e7899 */ /* 0x000fe4000801140d */
[----:B------:R-:W-:Y:S02]  /*2f20*/  UISETP.NE.AND UP1, UPT, UR9, UR10, UPT ;  /* 0x0000000a0900728c */ /* 0x000fe4000bf25270 */
[----:B------:R-:W-:-:S02]  /*2f30*/  UIADD3 UR12, UR10, 0x1, URZ ;  /* 0x000000010a0c7890 */ /* 0x000fc4000fffe03f */
[----:B------:R-:W-:Y:S02]  /*2f40*/  ULEA.HI UR14, UR14, UR13, URZ, 0x3 ;  /* 0x0000000d0e0e7291 */ /* 0x000fe4000f8f183f */
[----:B------:R-:W-:Y:S02]  /*2f50*/  USEL UR11, UR11, UR10, !UP1 ;  /* 0x0000000a0b0b7287 */ /* 0x000fe4000c800000 */
[----:B------:R-:W-:Y:S02]  /*2f60*/  USEL UR12, UR12, UR9, !UP1 ;  /* 0x000000090c0c7287 */ /* 0x000fe4000c800000 */
[----:B------:R-:W-:Y:S02]  /*2f70*/  ULOP3.LUT UR9, UR14, 0xfffffff8, URZ, 0xc0, !UPT ;  /* 0xfffffff80e097892 */ /* 0x000fe4000f8ec03f */
[----:B------:R-:W-:Y:S02]  /*2f80*/  ULEA UR11, UR7, UR11, 0x3 ;  /* 0x0000000b070b7291 */ /* 0x000fe4000f8e183f */
[----:B------:R-:W-:-:S02]  /*2f90*/  USHF.L.U32 UR14, UR14, 0xb, URZ ;  /* 0x0000000b0e0e7899 */ /* 0x000fc4000800063f */
[----:B------:R-:W-:Y:S02]  /*2fa0*/  UIADD3 UR9, UR13, -UR9, URZ ;  /* 0x800000090d097290 */ /* 0x000fe4000fffe03f */
[----:B------:R-:W-:Y:S02]  /*2fb0*/  USHF.R.S32.HI UR16, URZ, 0x1f, UR11 ;  /* 0x0000001f3f107899 */ /* 0x000fe4000801140b */
[----:B------:R-:W-:Y:S02]  /*2fc0*/  ULOP3.LUT UR15, UR14, 0xffffc000, URZ, 0xc0, !UPT ;  /* 0xffffc0000e0f7892 */ /* 0x000fe4000f8ec03f */
[----:B------:R-:W-:Y:S02]  /*2fd0*/  USHF.L.U32 UR14, UR9, 0x4, URZ ;  /* 0x00000004090e7899 */ /* 0x000fe4000800063f */
[----:B------:R-:W-:Y:S01]  /*2fe0*/  IMAD.U32 R9, RZ, RZ, UR9 ;  /* 0x00000009ff097e24 */ /* 0x000fe2000f8e00ff */
[----:B------:R-:W-:Y:S02]  /*2ff0*/  ULOP3.LUT UR20, UR9, 0x1, URZ, 0xc0, !UPT ;  /* 0x0000000109147892 */ /* 0x000fe4000f8ec03f */
[----:B------:R-:W-:-:S02]  /*3000*/  ULEA.HI UR16, UR16, UR11, URZ, 0x3 ;  /* 0x0000000b10107291 */ /* 0x000fc4000f8f183f */
[----:B------:R-:W-:Y:S01]  /*3010*/  ULEA UR15, UR10, UR15, 0xb ;  /* 0x0000000f0a0f7291 */ /* 0x000fe2000f8e583f */
[----:B------:R-:W-:Y:S01]  /*3020*/  R2P PR, R9, 0x6 ;  /* 0x0000000609007804 */ /* 0x000fe20000000000 */
[----:B------:R-:W-:Y:S02]  /*3030*/  ULOP3.LUT UR14, UR14, 0x70, URZ, 0xc0, !UPT ;  /* 0x000000700e0e7892 */ /* 0x000fe4000f8ec03f */
[----:B------:R-:W-:Y:S02]  /*3040*/  UISETP.NE.U32.AND UP1, UPT, UR20, 0x1, UPT ;  /* 0x000000011400788c */ /* 0x000fe4000bf25070 */
[----:B------:R-:W-:Y:S02]  /*3050*/  ULOP3.LUT UR17, UR16, 0xfffffff8, URZ, 0xc0, !UPT ;  /* 0xfffffff810117892 */ /* 0x000fe4000f8ec03f */
[----:B------:R-:W-:Y:S02]  /*3060*/  UIADD3 UR14, UR14, UR15, URZ ;  /* 0x0000000f0e0e7290 */ /* 0x000fe4000fffe03f */
[----:B------:R-:W-:-:S02]  /*3070*/  USEL UR20, UR8, 0x70, UP1 ;  /* 0x0000007008147887 */ /* 0x000fc40008800000 */
[----:B------:R-:W-:Y:S02]  /*3080*/  UIADD3 UR17, UR11, -UR17, URZ ;  /* 0x800000110b117290 */ /* 0x000fe4000fffe03f */
[----:B------:R-:W-:Y:S01]  /*3090*/  USHF.L.U32 UR16, UR16, 0xb, URZ ;  /* 0x0000000b10107899 */ /* 0x000fe2000800063f */
[----:B------:R-:W-:Y:S01]  /*30a0*/  LEA R9, R0, UR14, 0xf ;  /* 0x0000000e00097c11 */ /* 0x000fe2000f8e78ff */
[----:B------:R-:W-:Y:S01]  /*30b0*/  IMAD R10, R163, UR20, R162 ;  /* 0x00000014a30a7c24 */ /* 0x000fe2000f8e02a2 */
[----:B------:R-:W-:Y:S02]  /*30c0*/  ULOP3.LUT UR14, UR17, 0x1, URZ, 0xc0, !UPT ;  /* 0x00000001110e7892 */ /* 0x000fe4000f8ec03f */
[----:B------:R-:W-:Y:S01]  /*30d0*/  IMAD.U32 R11, RZ, RZ, UR17 ;  /* 0x00000011ff0b7e24 */ /* 0x000fe2000f8e00ff */
[----:B------:R-:W-:Y:S02]  /*30e0*/  ULOP3.LUT UR16, UR16, 0xffffc000, URZ, 0xc0, !UPT ;  /* 0xffffc00010107892 */ /* 0x000fe4000f8ec03f */
[----:B------:R-:W-:Y:S01]  /*30f0*/  USHF.L.U32 UR9, UR17, 0x4, URZ ;  /* 0x0000000411097899 */ /* 0x000fe2000800063f */
[----:B------:R-:W-:Y:S01]  /*3100*/  IADD3 R174, R9, UR42, R10 ;  /* 0x0000002a09ae7c10 */ /* 0x000fe2000fffe00a */
[----:B------:R-:W-:-:S02]  /*3110*/  UISETP.NE.U32.AND UP1, UPT, UR14, 0x1, UPT ;  /* 0x000000010e00788c */ /* 0x000fc4000bf25070 */
[----:B------:R-:W-:Y:S02]  /*3120*/  ULEA UR16, UR12, UR16, 0xb ;  /* 0x000000100c107291 */ /* 0x000fe4000f8e583f */
[----:B------:R-:W-:Y:S01]  /*3130*/  ULOP3.LUT UR9, UR9, 0x70, URZ, 0xc0, !UPT ;  /* 0x0000007009097892 */ /* 0x000fe2000f8ec03f */
[C---:B------:R-:W-:Y:S01]  /*3140*/  VIADD R9, R174.reuse, 0x10800 ;  /* 0x00010800ae097836 */ /* 0x040fe20000000000 */
[----:B------:R-:W-:Y:S01]  /*3150*/  USEL UR14, UR8, 0x70, UP1 ;  /* 0x00000070080e7887 */ /* 0x000fe20008800000 */
[----:B------:R-:W-:Y:S01]  /*3160*/  VIADD R10, R174, 0x10920 ;  /* 0x00010920ae0a7836 */ /* 0x000fe20000000000 */
[----:B------:R-:W-:Y:S01]  /*3170*/  UIADD3 UR9, UR9, UR16, URZ ;  /* 0x0000001009097290 */ /* 0x000fe2000fffe03f */
[----:B------:R-:W-:Y:S01]  /*3180*/  @P1 VIADD R10, R9, 0xe0 ;  /* 0x000000e0090a1836 */ /* 0x000fe20000000000 */
[----:B------:R-:W-:Y:S01]  /*3190*/  VOTEU.ANY UP2, P2 ;  /* 0x00000000003f7886 */ /* 0x000fe20001040100 */
[----:B------:R-:W-:Y:S01]  /*31a0*/  R2P PR, R11, 0x6 ;  /* 0x000000060b007804 */ /* 0x000fe20000000000 */
[----:B------:R-:W-:Y:S01]  /*31b0*/  IMAD R20, R163, UR14, R162 ;  /* 0x0000000ea3147c24 */ /* 0x000fe2000f8e02a2 */
[----:B------:R-:W-:Y:S01]  /*31c0*/  USHF.R.S32.HI UR19, URZ, 0x3, UR19 ;  /* 0x000000033f137899 */ /* 0x000fe20008011413 */
[----:B------:R-:W-:Y:S01]  /*31d0*/  LEA R9, R0, UR9, 0xf ;  /* 0x0000000900097c11 */ /* 0x000fe2000f8e78ff */
[----:B------:R-:W-:Y:S01]  /*31e0*/  IMAD.U32 R11, RZ, RZ, UR10 ;  /* 0x0000000aff0b7e24 */ /* 0x000fe2000f8e00ff */
[----:B------:R-:W-:Y:S01]  /*31f0*/  USHF.L.U32 UR9, UR10, 0x4, URZ ;  /* 0x000000040a097899 */ /* 0x000fe2000800063f */
[----:B------:R-:W-:Y:S01]  /*3200*/  LDS.U8 R21, [R10+0x400] ;  /* 0x000400000a157984 */ /* 0x000fe20000000000 */
[----:B------:R-:W-:Y:S01]  /*3210*/  IADD3 R176, R9, UR42, R20 ;  /* 0x0000002a09b07c10 */ /* 0x000fe2000fffe014 */
[----:B------:R-:W-:-:S02]  /*3220*/  ULOP3.LUT UR10, UR10, 0x1, URZ, 0xc0, !UPT ;  /* 0x000000010a0a7892 */ /* 0x000fc4000f8ec03f */
[----:B------:R-:W-:Y:S02]  /*3230*/  ULOP3.LUT UR9, UR9, 0x70, URZ, 0xc0, !UPT ;  /* 0x0000007009097892 */ /* 0x000fe4000f8ec03f */
[C---:B------:R-:W-:Y:S01]  /*3240*/  VIADD R9, R176.reuse, 0x10800 ;  /* 0x00010800b0097836 */ /* 0x040fe20000000000 */
[----:B------:R-:W-:Y:S01]  /*3250*/  VOTEU.ANY UP3, P2 ;  /* 0x00000000003f7886 */ /* 0x000fe20001060100 */
[----:B------:R-:W-:Y:S01]  /*3260*/  VIADD R155, R176, 0x10920 ;  /* 0x00010920b09b7836 */ /* 0x000fe20000000000 */
[----:B------:R-:W-:Y:S01]  /*3270*/  UISETP.NE.U32.AND UP1, UPT, UR10, 0x1, UPT ;  /* 0x000000010a00788c */ /* 0x000fe2000bf25070 */
[----:B------:R-:W-:Y:S01]  /*3280*/  @P1 VIADD R155, R9, 0xe0 ;  /* 0x000000e0099b1836 */ /* 0x000fe20000000000 */
[----:B------:R-:W-:Y:S01]  /*3290*/  R2P PR, R11, 0x6 ;  /* 0x000000060b007804 */ /* 0x000fe20000000000 */
[----:B------:R-:W-:Y:S01]  /*32a0*/  ULEA UR9, UR13, UR9, 0xb ;  /* 0x000000090d097291 */ /* 0x000fe2000f8e583f */
[----:B------:R-:W-:Y:S01]  /*32b0*/  IMAD.U32 R11, RZ, RZ, UR12 ;  /* 0x0000000cff0b7e24 */ /* 0x000fe2000f8e00ff */
[----:B------:R-:W-:Y:S01]  /*32c0*/  USEL UR10, UR8, 0x70, UP1 ;  /* 0x00000070080a7887 */ /* 0x000fe20008800000 */
[----:B------:R-:W-:Y:S01]  /*32d0*/  LDS.U8 R154, [R176+0x10800] ;  /* 0x01080000b09a7984 */ /* 0x000fe20000000000 */
[----:B------:R-:W-:-:S02]  /*32e0*/  SEL R20, R175, 0xe0, !P1 ;  /* 0x000000e0af147807 */ /* 0x000fc40004800000 */
[----:B------:R-:W-:Y:S01]  /*32f0*/  R2UR UR13, R0 ;  /* 0x00000000000d72ca */ /* 0x000fe200000e0000 */
[----:B------:R-:W-:Y:S02]  /*3300*/  LDS.U8 R164, [R155] ;  /* 0x000000009ba47984 */ /* 0x000fe40000000000 */
[----:B------:R-:W-:Y:S02]  /*3310*/  IMAD R9, R163, R20, RZ ;  /* 0x00000014a3097224 */ /* 0x000fe400078e02ff */
[----:B------:R-:W-:Y:S02]  /*3320*/  LDS.U8 R168, [R176+0x10c00] ;  /* 0x010c0000b0a87984 */ /* 0x000fe40000000000 */
[----:B------:R-:W-:Y:S01]  /*3330*/  IMAD R20, R162, UR10, R9 ;  /* 0x0000000aa2147c24 */ /* 0x000fe2000f8e0209 */
[----:B------:R-:W-:Y:S01]  /*3340*/  LEA R9, R0, UR9, 0xf ;  /* 0x0000000900097c11 */ /* 0x000fe2000f8e78ff */
[----:B------:R-:W-:Y:S01]  /*3350*/  UMOV UR9, 0x240 ;  /* 0x0000024000097882 */ /* 0x000fe20000000000 */
[----:B------:R-:W-:Y:S01]  /*3360*/  LDS.U8 R169, [R155+0x400] ;  /* 0x000400009ba97984 */ /* 0x000fe20000000000 */
[----:B------:R-:W-:Y:S01]  /*3370*/  USEL UR10, UR9, 0x1c0, !UP2 ;  /* 0x000001c0090a7887 */ /* 0x000fe2000d000000 */
[----:B------:R-:W-:Y:S01]  /*3380*/  IADD3 R173, R9, UR42, R20 ;  /* 0x0000002a09ad7c10 */ /* 0x000fe2000fffe014 */
[----:B------:R-:W-:Y:S01]  /*3390*/  USEL UR9, UR9, 0x1c0, !UP3 ;  /* 0x000001c009097887 */ /* 0x000fe2000d800000 */
[----:B------:R-:W0:Y:S03]  /*33a0*/  LDS.U8 R9, [R174+0x10800] ;  /* 0x01080000ae097984 */ /* 0x000e260000000000 */
[C---:B------:R-:W-:Y:S01]  /*33b0*/  VIADD R172, R173.reuse, 0x240 ;  /* 0x00000240adac7836 */ /* 0x040fe20000000000 */
[----:B------:R-:W-:Y:S01]  /*33c0*/  LDS.U8 R20, [R174+0x10c00] ;  /* 0x010c0000ae147984 */ /* 0x000fe20000000000 */
[----:B------:R-:W-:Y:S01]  /*33d0*/  @P2 VIADD R172, R173, 0x1c0 ;  /* 0x000001c0adac2836 */ /* 0x000fe20000000000 */
[----:B------:R-:W-:-:S02]  /*33e0*/  R2P PR, R11, 0x6 ;  /* 0x000000060b007804 */ /* 0x000fc40000000000 */
[----:B------:R-:W1:Y:S04]  /*33f0*/  LDS.U8 R11, [R10] ;  /* 0x000000000a0b7984 */ /* 0x000e680000000000 */
[----:B------:R-:W2:Y:S04]  /*3400*/  LDS.U8 R15, [R174+UR10+0x10800] ;  /* 0x0108000aae0f7984 */ /* 0x000ea80008000000 */
[----:B------:R-:W3:Y:S04]  /*3410*/  LDS.U8 R19, [R10+UR10] ;  /* 0x0000000a0a137984 */ /* 0x000ee80008000000 */
[----:B------:R-:W4:Y:S04]  /*3420*/  LDS.U8 R152, [R174+UR10+0x10c00] ;  /* 0x010c000aae987984 */ /* 0x000f280008000000 */
[----:B------:R0:W4:Y:S01]  /*3430*/  LDS.U8 R153, [R10+UR10+0x400] ;  /* 0x0004000a0a997984 */ /* 0x0001220008000000 */
[----:B------:R-:W-:-:S02]  /*3440*/  USHF.L.U32 UR10, UR12, 0x4, URZ ;  /* 0x000000040c0a7899 */ /* 0x000fc4000800063f */
[----:B------:R-:W-:Y:S01]  /*3450*/  ULOP3.LUT UR12, UR12, 0x1, URZ, 0xc0, !UPT ;  /* 0x000000010c0c7892 */ /* 0x000fe2000f8ec03f */
[----:B------:R-:W4:Y:S01]  /*3460*/  LDS.U8 R165, [R176+UR9+0x10800] ;  /* 0x01080009b0a57984 */ /* 0x000f220008000000 */
[----:B------:R-:W-:Y:S02]  /*3470*/  ULOP3.LUT UR10, UR10, 0x70, URZ, 0xc0, !UPT ;  /* 0x000000700a0a7892 */ /* 0x000fe4000f8ec03f */
[----:B------:R-:W-:Y:S01]  /*3480*/  UISETP.NE.U32.AND UP1, UPT, UR12, 0x1, UPT ;  /* 0x000000010c00788c */ /* 0x000fe2000bf25070 */
[----:B------:R-:W4:Y:S01]  /*3490*/  LDS.U8 R166, [R155+UR9] ;  /* 0x000000099ba67984 */ /* 0x000f220008000000 */
[----:B0-----:R-:W-:Y:S01]  /*34a0*/  SEL R10, R175, 0xe0, !P1 ;  /* 0x000000e0af0a7807 */ /* 0x001fe20004800000 */
[----:B------:R-:W-:Y:S02]  /*34b0*/  ULEA UR10, UR11, UR10, 0xb ;  /* 0x0000000a0b0a7291 */ /* 0x000fe4000f8e583f */
[----:B------:R-:W0:Y:S01]  /*34c0*/  LDS.U8 R170, [R176+UR9+0x10c00] ;  /* 0x010c0009b0aa7984 */ /* 0x000e220008000000 */
[----:B------:R-:W-:Y:S01]  /*34d0*/  USEL UR8, UR8, 0x70, UP1 ;  /* 0x0000007008087887 */ /* 0x000fe20008800000 */
[----:B------:R-:W-:Y:S01]  /*34e0*/  IMAD R175, R163, R10, RZ ;  /* 0x0000000aa3af7224 */ /* 0x000fe200078e02ff */
[----:B------:R-:W-:Y:S01]  /*34f0*/  ULEA UR10, UR13, UR10, 0xf ;  /* 0x0000000a0d0a7291 */ /* 0x000fe2000f8e783f */
[----:B------:R-:W0:Y:S01]  /*3500*/  LDS.U8 R171, [R155+UR9+0x400] ;  /* 0x000400099bab7984 */ /* 0x000e220008000000 */
[----:B------:R-:W-:-:S03]  /*3510*/  NOP ;  /* 0x0000000000007918 */ /* 0x000fc60000000000 */
[----:B------:R0:W-:Y:S01]  /*3520*/  STS.U8 [R173+0x10800], R9 ;  /* 0x01080009ad007388 */ /* 0x0001e20000000000 */
[----:B------:R-:W-:Y:S01]  /*3530*/  IMAD R175, R162, UR8, R175 ;  /* 0x00000008a2af7c24 */ /* 0x000fe2000f8e02af */
[----:B------:R-:W-:Y:S02]  /*3540*/  UISETP.NE.AND UP1, UPT, UR5, 0x4, UPT ;  /* 0x000000040500788c */ /* 0x000fe4000bf25270 */
[----:B-1----:R1:W-:Y:S02]  /*3550*/  STS.U8 [R172+0x10800], R11 ;  /* 0x0108000bac007388 */ /* 0x0023e40000000000 */
[----:B------:R-:W-:Y:S02]  /*3560*/  IADD3 R175, R14, UR10, R175 ;  /* 0x0000000a0eaf7c10 */ /* 0x000fe4000fffe0af */
[----:B--2---:R1:W-:Y:S01]  /*3570*/  STS.U8 [R173+0x10c00], R15 ;  /* 0x010c000fad007388 */ /* 0x0043e20000000000 */
[----:B------:R-:W-:Y:S02]  /*3580*/  PLOP3.LUT P0, PT, PT, PT, UP1, 0x80, 0x0 ;  /* 0x000000000000781c */ /* 0x000fe40003f0f018 */
[C---:B------:R-:W-:Y:S01]  /*3590*/  VIADD R10, R175.reuse, 0x240 ;  /* 0x00000240af0a7836 */ /* 0x040fe20000000000 */
[----:B---3--:R1:W-:Y:S01]  /*35a0*/  STS.U8 [R172+0x10c00], R19 ;  /* 0x010c0013ac007388 */ /* 0x0083e20000000000 */
[----:B------:R-:W-:-:S03]  /*35b0*/  @P2 VIADD R10, R175, 0x1c0 ;  /* 0x000001c0af0a2836 */ /* 0x000fc60000000000 */
[----:B------:R1:W-:Y:S04]  /*35c0*/  STS.U8 [R173+0x10801], R20 ;  /* 0x01080114ad007388 */ /* 0x0003e80000000000 */
[----:B------:R1:W-:Y:S04]  /*35d0*/  STS.U8 [R172+0x10801], R21 ;  /* 0x01080115ac007388 */ /* 0x0003e80000000000 */
[----:B----4-:R1:W-:Y:S04]  /*35e0*/  STS.U8 [R173+0x10c01], R152 ;  /* 0x010c0198ad007388 */ /* 0x0103e80000000000 */
[----:B------:R1:W-:Y:S04]  /*35f0*/  STS.U8 [R172+0x10c01], R153 ;  /* 0x010c0199ac007388 */ /* 0x0003e80000000000 */
[----:B------:R1:W-:Y:S04]  /*3600*/  STS.U8 [R173+0x10804], R154 ;  /* 0x0108049aad007388 */ /* 0x0003e80000000000 */
[----:B------:R1:W-:Y:S04]  /*3610*/  STS.U8 [R172+0x10804], R164 ;  /* 0x010804a4ac007388 */ /* 0x0003e80000000000 */
[----:B------:R1:W-:Y:S04]  /*3620*/  STS.U8 [R173+0x10c04], R165 ;  /* 0x010c04a5ad007388 */ /* 0x0003e80000000000 */
[----:B------:R1:W-:Y:S04]  /*3630*/  STS.U8 [R172+0x10c04], R166 ;  /* 0x010c04a6ac007388 */ /* 0x0003e80000000000 */
[----:B------:R1:W-:Y:S04]  /*3640*/  STS.U8 [R173+0x10805], R168 ;  /* 0x010805a8ad007388 */ /* 0x0003e80000000000 */
[----:B------:R1:W-:Y:S04]  /*3650*/  STS.U8 [R172+0x10805], R169 ;  /* 0x010805a9ac007388 */ /* 0x0003e80000000000 */
[----:B0-----:R1:W-:Y:S04]  /*3660*/  STS.U8 [R173+0x10c05], R170 ;  /* 0x010c05aaad007388 */ /* 0x0013e80000000000 */
        /* <DEDUP_REMOVED lines=10> */
[----:B------:R-:W-:-:S13]  /*3710*/  PLOP3.LUT P0, PT, PT, PT, UP0, 0x80, 0x0 ;  /* 0x000000000000781c */ /* 0x000fda0003f0f008 */
[----:B------:R-:W-:Y:S05]  /*3720*/  @!P0 BRA `(.L_x_32) ;  /* 0xfffffff400a88947 */ /* 0x000fea000383ffff */
[----:B------:R-:W0:Y:S01]  /*3730*/  LDC R9, c[0x0][0x28c] ;  /* 0x0000a300ff097b82 */ /* 0x000e220000000800 */
[----:B------:R-:W-:Y:S01]  /*3740*/  UMOV UR4, UR39 ;  /* 0x0000002700047c82 */ /* 0x000fe20008000000 */
[----:B0-----:R-:W-:-:S13]  /*3750*/  ISETP.GE.AND P0, PT, R9, 0x101, PT ;  /* 0x000001010900780c */ /* 0x001fda0003f06270 */
[----:B------:R-:W-:Y:S05]  /*3760*/  @!P0 BRA `(.L_x_33) ;  /* 0x0000001400588947 */ /* 0x000fea0003800000 */
[----:B------:R-:W-:Y:S01]  /*3770*/  R2UR UR7, R0 ;  /* 0x00000000000772ca */ /* 0x000fe200000e0000 */
[----:B------:R-:W-:Y:S01]  /*3780*/  UIADD3 UR5, UR41, -0x1, URZ ;  /* 0xffffffff29057890 */ /* 0x000fe2000fffe03f */
[----:B------:R-:W-:-:S13]  /*3790*/  UMOV UR4, UR39 ;  /* 0x0000002700047c82 */ /* 0x000fda0008000000 */
.L_x_45:
[----:B------:R-:W-:-:S04]  /*37a0*/  UIADD3 UR8, UR7, 0x1, URZ ;  /* 0x0000000107087890 */ /* 0x000fc8000fffe03f */
[----:B------:R-:W-:-:S04]  /*37b0*/  UISETP.NE.AND UP0, UPT, UR8, 0x4, UPT ;  /* 0x000000040800788c */ /* 0x000fc8000bf05270 */
[----:B------:R-:W-:Y:S02]  /*37c0*/  USEL UR9, URZ, 0x1, UP0 ;  /* 0x000000013f097887 */ /* 0x000fe40008000000 */
[----:B------:R-:W-:-:S04]  /*37d0*/  USEL UR8, UR8, URZ, UP0 ;  /* 0x0000003f08087287 */ /* 0x000fc80008000000 */
[----:B------:R-:W-:Y:S02]  /*37e0*/  LOP3.LUT R167, R167, UR9, RZ, 0x3c, !PT ;  /* 0x00000009a7a77c12 */ /* 0x000fe4000f8e3cff */
[----:B------:R-:W-:Y:S01]  /*37f0*/  IMAD.U32 R0, RZ, RZ, UR8 ;  /* 0x00000008ff007e24 */ /* 0x000fe2000f8e00ff */
[----:B0-----:R-:W-:Y:S06]  /*3800*/  @!P3 BRA `(.L_x_34) ;  /* 0x000000000004b947 */ /* 0x001fec0003800000 */
[----:B------:R-:W-:Y:S01]  /*3810*/  BPT.TRAP 0x1 ;  /* 0x000000040000795c */ /* 0x000fe20000300000 */
.L_x_34:
[----:B------:R-:W-:Y:S01]  /*3820*/  USHF.L.U32 UR8, UR7, 0xe, URZ ;  /* 0x0000000e07087899 */ /* 0x000fe2000800063f */
[----:B------:R-:W-:Y:S01]  /*3830*/  LEA R9, R0, UR42, 0x3 ;  /* 0x0000002a00097c11 */ /* 0x000fe2000f8e18ff */
[----:B------:R-:W-:Y:S01]  /*3840*/  ULEA UR10, UR7, UR6, 0xb ;  /* 0x00000006070a7291 */ /* 0x000fe2000f8e583f */
[----:B-1----:R-:W-:Y:S01]  /*3850*/  SHF.L.U32 R10, R167, 0x1f, RZ ;  /* 0x0000001fa70a7819 */ /* 0x002fe200000006ff */
[----:B------:R-:W-:Y:S01]  /*3860*/  UMOV UR11, 0x40000040 ;  /* 0x40000040000b7882 */ /* 0x000fe20000000000 */
[----:B------:R-:W-:Y:S01]  /*3870*/  UMOV UR15, 0x40000040 ;  /* 0x40000040000f7882 */ /* 0x000fe20000000000 */
[----:B------:R-:W-:Y:S01]  /*3880*/  LOP3.LUT R11, R5, UR8, RZ, 0xfc, !PT ;  /* 0x00000008050b7c12 */ /* 0x000fe2000f8efcff */
[----:B------:R0:W1:Y:S01]  /*3890*/  SYNCS.PHASECHK.TRANS64.TRYWAIT P0, [R9+URZ], R10 ;  /* 0x0000000a090075a7 */ /* 0x000062000800017f */
[----:B------:R-:W-:-:S03]  /*38a0*/  UIADD3 UR8, UR10, 0x2, URZ ;  /* 0x000000020a087890 */ /* 0x000fc6000fffe03f */
[----:B------:R-:W-:Y:S01]  /*38b0*/  VIADD R14, R11, UR42 ;  /* 0x0000002a0b0e7c36 */ /* 0x000fe20008000000 */
[----:B------:R-:W-:Y:S03]  /*38c0*/  LDS.U8 R12, [R11+UR42+0x1800] ;  /* 0x0018002a0b0c7984 */ /* 0x000fe60008000000 */
[--C-:B------:R-:W-:Y:S01]  /*38d0*/  IMAD.IADD R181, R3, 0x1, R14.reuse ;  /* 0x0000000103b57824 */ /* 0x100fe200078e020e */
[----:B------:R-:W-:Y:S01]  /*38e0*/  LDS.U8 R20, [R11+UR42+0x2000] ;  /* 0x0020002a0b147984 */ /* 0x000fe20008000000 */
[C---:B------:R-:W-:Y:S01]  /*38f0*/  IMAD.IADD R164, R4.reuse, 0x1, R14 ;  /* 0x0000000104a47824 */ /* 0x040fe200078e020e */
[----:B------:R-:W-:Y:S01]  /*3900*/  UMOV UR14, UR8 ;  /* 0x00000008000e7c82 */ /* 0x000fe20008000000 */
[----:B------:R-:W-:Y:S01]  /*3910*/  IMAD.IADD R166, R4, 0x1, R181 ;  /* 0x0000000104a67824 */ /* 0x000fe200078e02b5 */
[----:B------:R-:W-:Y:S04]  /*3920*/  LDS.U8 R14, [R11+UR42+0x1808] ;  /* 0x0018082a0b0e7984 */ /* 0x000fe80008000000 */
[----:B------:R-:W-:Y:S04]  /*3930*/  LDS.U8 R152, [R11+UR42+0x2008] ;  /* 0x0020082a0b987984 */ /* 0x000fe80008000000 */
[----:B------:R-:W2:Y:S04]  /*3940*/  LDS.U8 R15, [R164+0x1800] ;  /* 0x00180000a40f7984 */ /* 0x000ea80000000000 */
[----:B------:R-:W3:Y:S04]  /*3950*/  LDS.U8 R19, [R181+0x1800] ;  /* 0x00180000b5137984 */ /* 0x000ee80000000000 */
[----:B------:R-:W4:Y:S04]  /*3960*/  LDS.U8 R153, [R164+0x1808] ;  /* 0x00180800a4997984 */ /* 0x000f280000000000 */
[----:B------:R-:W0:Y:S04]  /*3970*/  LDS.U8 R155, [R181+0x1808] ;  /* 0x00180800b59b7984 */ /* 0x000e280000000000 */
[----:B------:R-:W1:Y:S04]  /*3980*/  LDS.U8 R169, [R164+0x2000] ;  /* 0x00200000a4a97984 */ /* 0x000e680000000000 */
[----:B------:R-:W1:Y:S04]  /*3990*/  LDS.U8 R171, [R181+0x2000] ;  /* 0x00200000b5ab7984 */ /* 0x000e680000000000 */
[----:B------:R-:W1:Y:S04]  /*39a0*/  LDS.U8 R175, [R164+0x2008] ;  /* 0x00200800a4af7984 */ /* 0x000e680000000000 */
[----:B------:R-:W1:Y:S04]  /*39b0*/  LDS.U8 R177, [R181+0x2008] ;  /* 0x00200800b5b17984 */ /* 0x000e680000000000 */
[----:B------:R-:W1:Y:S04]  /*39c0*/  LDS.U8 R21, [R166+0x1800] ;  /* 0x00180000a6157984 */ /* 0x000e680000000000 */
        /* <DEDUP_REMOVED lines=11> */
[----:B----4-:R-:W-:-:S04]  /*3a80*/  PRMT R14, R153, 0x7604, R14 ;  /* 0x00007604990e7816 */ /* 0x010fc8000000000e */
[----:B0-----:R-:W-:Y:S02]  /*3a90*/  PRMT R14, R155, 0x7054, R14 ;  /* 0x000070549b0e7816 */ /* 0x001fe4000000000e */
[----:B-1----:R-:W-:-:S04]  /*3aa0*/  PRMT R20, R169, 0x7604, R20 ;  /* 0x00007604a9147816 */ /* 0x002fc80000000014 */
[----:B------:R-:W-:Y:S02]  /*3ab0*/  PRMT R20, R171, 0x7054, R20 ;  /* 0x00007054ab147816 */ /* 0x000fe40000000014 */
[----:B------:R-:W-:-:S04]  /*3ac0*/  PRMT R152, R175, 0x7604, R152 ;  /* 0x00007604af987816 */ /* 0x000fc80000000098 */
[----:B------:R-:W-:Y:S01]  /*3ad0*/  PRMT R152, R177, 0x7054, R152 ;  /* 0x00007054b1987816 */ /* 0x000fe20000000098 */
[----:B---3--:R-:W-:Y:S06]  /*3ae0*/  BAR.SYNC.DEFER_BLOCKING 0x2, 0x100 ;  /* 0x0084000000007b1d */ /* 0x008fec0000010000 */
[----:B------:R-:W-:-:S06]  /*3af0*/  WARPGROUP.ARRIVE ;  /* 0x00000000000079c5 */ /* 0x000fcc0000000000 */
[----:B------:R-:W-:Y:S03]  /*3b00*/  QGMMA.64x256x32.F32.E4M3.E5M2 R24, R156, gdesc[UR8], R24, gsb0 ;  /* 0x03e000089c187df3 */ /* 0x000fe60008002818 */
[----:B------:R-:W-:Y:S02]  /*3b10*/  WARPGROUP.DEPBAR.LE gsb0, 0x0 ;  /* 0x00008000000079c5 */ /* 0x000fe40000010000 */
[----:B------:R-:W-:Y:S02]  /*3b20*/  PRMT R156, R21, 0x654, R12 ;  /* 0x00000654159c7816 */ /* 0x000fe4000000000c */
[----:B------:R-:W-:Y:S02]  /*3b30*/  PRMT R157, R165, 0x654, R14 ;  /* 0x00000654a59d7816 */ /* 0x000fe4000000000e */
[----:B------:R-:W-:Y:S02]  /*3b40*/  PRMT R158, R173, 0x654, R20 ;  /* 0x00000654ad9e7816 */ /* 0x000fe40000000014 */
[----:B--2---:R-:W-:-:S04]  /*3b50*/  PRMT R159, R179, 0x654, R152 ;  /* 0x00000654b39f7816 */ /* 0x004fc80000000098 */
[----:B------:R-:W-:-:S13]  /*3b60*/  WARPGROUP.ARRIVE ;  /* 0x00000000000079c5 */ /* 0x000fda0000000000 */
[----:B------:R-:W-:Y:S03]  /*3b70*/  QGMMA.64x256x32.F32.E4M3.E5M2 R24, R156, gdesc[UR12], R24, gsb0 ;  /* 0x03e0000c9c187df3 */ /* 0x000fe60008002818 */
        /* <DEDUP_REMOVED lines=28> */
[----:B------:R-:W-:Y:S01]  /*3d40*/  PRMT R155, R156, 0x654, R173 ;  /* 0x000006549c9b7816 */ /* 0x000fe200000000ad */
[----:B------:R-:W-:Y:S06]  /*3d50*/  @!P3 BRA `(.L_x_35) ;  /* 0x000000000004b947 */ /* 0x000fec0003800000 */
[----:B------:R-:W-:Y:S01]  /*3d60*/  BPT.TRAP 0x1 ;  /* 0x000000040000795c */ /* 0x000fe20000300000 */
.L_x_35:
[----:B------:R-:W-:Y:S02]  /*3d70*/  UISETP.GT.U32.AND UP0, UPT, UR40, 0x1, UPT ;  /* 0x000000012800788c */ /* 0x000fe4000bf04070 */
[----:B------:R-:W-:-:S04]  /*3d80*/  ULEA UR7, UR4, UR42, 0x3 ;  /* 0x0000002a04077291 */ /* 0x000fc8000f8e183f */
[----:B------:R-:W-:Y:S01]  /*3d90*/  UIADD3 UR7, UR7, 0x20, URZ ;  /* 0x0000002007077890 */ /* 0x000fe2000fffe03f */
[----:B------:R-:W-:-:S03]  /*3da0*/  PLOP3.LUT P1, PT, PT, PT, UP0, 0x80, 0x0 ;  /* 0x000000000000781c */ /* 0x000fc60003f2f008 */
[----:B------:R-:W-:-:S09]  /*3db0*/  UPRMT UR7, URZ, 0x654, UR7 ;  /* 0x000006543f077896 */ /* 0x000fd20008000007 */
[----:B------:R-:W-:Y:S01]  /*3dc0*/  SYNCS.ARRIVE.TRANS64.RED.A1T0 RZ, [UR7], RZ ;  /* 0x000000ffffff79a7 */ /* 0x000fe20008100407 */
[----:B------:R-:W-:Y:S05]  /*3dd0*/  @P1 BRA `(.L_x_36) ;  /* 0x0000000000041947 */ /* 0x000fea0003800000 */
[----:B------:R-:W-:Y:S01]  /*3de0*/  BPT.TRAP 0x1 ;  /* 0x000000040000795c */ /* 0x000fe20000300000 */
.L_x_36:
[----:B------:R-:W-:Y:S01]  /*3df0*/  UIADD3 UR8, UR10, 0x4, URZ ;  /* 0x000000040a087890 */ /* 0x000fe2000fffe03f */
[----:B------:R-:W-:Y:S01]  /*3e00*/  WARPGROUP.ARRIVE ;  /* 0x00000000000079c5 */ /* 0x000fe20000000000 */
[----:B------:R-:W-:Y:S01]  /*3e10*/  UMOV UR15, 0x40000040 ;  /* 0x40000040000f7882 */ /* 0x000fe20000000000 */
[----:B------:R-:W-:-:S04]  /*3e20*/  UIADD3 UR4, UR4, 0x1, URZ ;  /* 0x0000000104047890 */ /* 0x000fc8000fffe03f */
[----:B------:R-:W-:Y:S01]  /*3e30*/  UMOV UR14, UR8 ;  /* 0x00000008000e7c82 */ /* 0x000fe20008000000 */
[----:B------:R-:W-:Y:S01]  /*3e40*/  UISETP.NE.AND UP0, UPT, UR4, 0x4, UPT ;  /* 0x000000040400788c */ /* 0x000fe2000bf05270 */
[----:B------:R-:W-:Y:S03]  /*3e50*/  QGMMA.64x256x32.F32.E4M3.E5M2 R24, R152, gdesc[UR12], R24, gsb0 ;  /* 0x03e0000c98187df3 */ /* 0x000fe60008002818 */
[----:B------:R-:W-:Y:S01]  /*3e60*/  USEL UR4, UR4, URZ, UP0 ;  /* 0x0000003f04047287 */ /* 0x000fe20008000000 */
        /* <DEDUP_REMOVED lines=31> */
.L_x_37:
[----:B------:R-:W-:Y:S01]  /*4060*/  IMAD.SHL.U32 R12, R0, 0x4000, RZ ;  /* 0x00004000000c7824 */ /* 0x000fe200078e00ff */
[----:B------:R-:W-:Y:S04]  /*4070*/  BSSY B0, `(.L_x_38) ;  /* 0x0000006000007945 */ /* 0x000fe80003800000 */
[----:B------:R-:W-:-:S05]  /*4080*/  LOP3.LUT R21, R12, R5, RZ, 0xfc, !PT ;  /* 0x000000050c157212 */ /* 0x000fca00078efcff */
[----:B------:R-:W-:Y:S01]  /*4090*/  VIADD R11, R21, UR42 ;  /* 0x0000002a150b7c36 */ /* 0x000fe20008000000 */
[----:B------:R-:W-:Y:S06]  /*40a0*/  @P0 BRA `(.L_x_39) ;  /* 0x0000000000080947 */ /* 0x000fec0003800000 */
[----:B------:R-:W0:Y:S02]  /*40b0*/  SYNCS.PHASECHK.TRANS64.TRYWAIT P0, [R9+URZ], R10 ;  /* 0x0000000a090075a7 */ /* 0x000e24000800017f */
[----:B0-----:R-:W-:Y:S05]  /*40c0*/  @!P0 BRA `(.L_x_40) ;  /* 0x000000c400148947 */ /* 0x001fea0003800000 */
.L_x_39:
[----:B------:R-:W-:Y:S05]  /*40d0*/  BSYNC B0 ;  /* 0x0000000000007941 */ /* 0x000fea0003800000 */
.L_x_38:
[--C-:B------:R-:W-:Y:S01]  /*40e0*/  IMAD.IADD R157, R4, 0x1, R11.reuse ;  /* 0x00000001049d7824 */ /* 0x100fe200078e020b */
[----:B0-----:R-:W-:Y:S01]  /*40f0*/  LDS.U8 R9, [R21+UR42+0x800] ;  /* 0x0008002a15097984 */ /* 0x001fe20008000000 */
[----:B------:R-:W-:-:S03]  /*4100*/  IMAD.IADD R159, R3, 0x1, R11 ;  /* 0x00000001039f7824 */ /* 0x000fc600078e020b */
[----:B------:R-:W0:Y:S01]  /*4110*/  LDS.U8 R10, [R157+0x800] ;  /* 0x000800009d0a7984 */ /* 0x000e220000000000 */
[----:B------:R-:W-:-:S03]  /*4120*/  IMAD.IADD R165, R4, 0x1, R159 ;  /* 0x0000000104a57824 */ /* 0x000fc600078e029f */
[----:B------:R-:W-:Y:S04]  /*4130*/  LDS.U8 R11, [R21+UR42+0x808] ;  /* 0x0008082a150b7984 */ /* 0x000fe80008000000 */
[----:B------:R-:W-:Y:S04]  /*4140*/  LDS.U8 R15, [R21+UR42+0x1000] ;  /* 0x0010002a150f7984 */ /* 0x000fe80008000000 */
[----:B------:R-:W-:Y:S04]  /*4150*/  LDS.U8 R19, [R21+UR42+0x1008] ;  /* 0x0010082a15137984 */ /* 0x000fe80008000000 */
[----:B------:R-:W1:Y:S04]  /*4160*/  LDS.U8 R20, [R157+0x808] ;  /* 0x000808009d147984 */ /* 0x000e680000000000 */
        /* <DEDUP_REMOVED lines=8> */
[----:B------:R-:W0:Y:S04]  /*41f0*/  LDS.U8 R164, [R165+0x808] ;  /* 0x00080800a5a47984 */ /* 0x000e280000000000 */
[----:B------:R-:W0:Y:S04]  /*4200*/  LDS.U8 R170, [R165+0x1000] ;  /* 0x00100000a5aa7984 */ /* 0x000e280000000000 */
[----:B------:R-:W0:Y:S01]  /*4210*/  LDS.U8 R176, [R165+0x1008] ;  /* 0x00100800a5b07984 */ /* 0x000e220000000000 */
[----:B-1----:R-:W-:-:S02]  /*4220*/  PRMT R11, R20, 0x7604, R11 ;  /* 0x00007604140b7816 */ /* 0x002fc4000000000b */
[----:B--2---:R-:W-:Y:S02]  /*4230*/  PRMT R15, R166, 0x7604, R15 ;  /* 0x00007604a60f7816 */ /* 0x004fe4000000000f */
[----:B---3--:R-:W-:Y:S02]  /*4240*/  PRMT R19, R172, 0x7604, R19 ;  /* 0x00007604ac137816 */ /* 0x008fe40000000013 */
[----:B----4-:R-:W-:Y:S02]  /*4250*/  PRMT R9, R14, 0x7054, R9 ;  /* 0x000070540e097816 */ /* 0x010fe40000000009 */
[----:B------:R-:W-:Y:S02]  /*4260*/  PRMT R11, R158, 0x7054, R11 ;  /* 0x000070549e0b7816 */ /* 0x000fe4000000000b */
[----:B------:R-:W-:Y:S02]  /*4270*/  PRMT R15, R168, 0x7054, R15 ;  /* 0x00007054a80f7816 */ /* 0x000fe4000000000f */
[----:B------:R-:W-:-:S02]  /*4280*/  PRMT R19, R174, 0x7054, R19 ;  /* 0x00007054ae137816 */ /* 0x000fc40000000013 */
[----:B0-----:R-:W-:Y:S01]  /*4290*/  PRMT R156, R156, 0x654, R9 ;  /* 0x000006549c9c7816 */ /* 0x001fe20000000009 */
[----:B------:R-:W-:Y:S01]  /*42a0*/  IMAD.MOV.U32 R9, RZ, RZ, RZ ;  /* 0x000000ffff097224 */ /* 0x000fe200078e00ff */
[----:B------:R-:W-:Y:S02]  /*42b0*/  PRMT R157, R164, 0x654, R11 ;  /* 0x00000654a49d7816 */ /* 0x000fe4000000000b */
[----:B------:R-:W-:Y:S02]  /*42c0*/  PRMT R158, R170, 0x654, R15 ;  /* 0x00000654aa9e7816 */ /* 0x000fe4000000000f */
[----:B------:R-:W-:-:S07]  /*42d0*/  PRMT R159, R176, 0x654, R19 ;  /* 0x00000654b09f7816 */ /* 0x000fce0000000013 */
.L_x_44:
[----:B------:R-:W-:Y:S01]  /*42e0*/  IMAD.MOV.U32 R10, RZ, RZ, R9 ;  /* 0x000000ffff0a7224 */ /* 0x000fe200078e0009 */
[----:B------:R-:W-:Y:S01]  /*42f0*/  BSSY B0, `(.L_x_41) ;  /* 0x0000090000007945 */ /* 0x000fe20003800000 */
[----:B------:R-:W-:Y:S02]  /*4300*/  VIADD R9, R9, 0x1 ;  /* 0x0000000109097836 */ /* 0x000fe40000000000 */
[----:B------:R-:W-:Y:S02]  /*4310*/  IMAD.MOV.U32 R19, RZ, RZ, RZ ;  /* 0x000000ffff137224 */ /* 0x000fe400078e00ff */
[----:B------:R-:W-:Y:S01]  /*4320*/  IMAD.MOV.U32 R11, RZ, RZ, R8 ;  /* 0x000000ffff0b7224 */ /* 0x000fe200078e0008 */
[----:B------:R-:W-:Y:S01]  /*4330*/  ISETP.GE.U32.AND P0, PT, R9, 0x2, PT ;  /* 0x000000020900780c */ /* 0x000fe20003f06070 */
[----:B0-----:R-:W-:-:S12]  /*4340*/  IMAD.MOV.U32 R14, RZ, RZ, R7 ;  /* 0x000000ffff0e7224 */ /* 0x001fd800078e0007 */
.L_x_43:
[----:B------:R-:W-:Y:S01]  /*4350*/  IMAD R166, R19, 0x2, R6 ;  /* 0x0000000213a67824 */ /* 0x000fe200078e0206 */
[----:B0-----:R-:W-:Y:S01]  /*4360*/  LOP3.LUT R20, R14, 0x7, RZ, 0xc0, !PT ;  /* 0x000000070e147812 */ /* 0x001fe200078ec0ff */
[----:B------:R-:W-:Y:S01]  /*4370*/  IMAD.MOV.U32 R177, RZ, RZ, 0x240 ;  /* 0x00000240ffb17424 */ /* 0x000fe200078e00ff */
[----:B------:R-:W-:Y:S01]  /*4380*/  UMOV UR7, 0xffffffff ;  /* 0xffffffff00077882 */ /* 0x000fe20000000000 */
[----:B------:R-:W-:Y:S02]  /*4390*/  SHF.R.S32.HI R14, RZ, 0x3, R14 ;  /* 0x00000003ff0e7819 */ /* 0x000fe4000001140e */
[C---:B------:R-:W-:Y:S01]  /*43a0*/  ISETP.GE.AND P1, PT, R166.reuse, 0x4, PT ;  /* 0x00000004a600780c */ /* 0x040fe20003f26270 */
[----:B------:R-:W-:-:S03]  /*43b0*/  VIADD R166, R166, 0xfffffffc ;  /* 0xfffffffca6a67836 */ /* 0x000fc60000000000 */
[----:B------:R-:W-:-:S05]  /*43c0*/  SEL R15, R20, R13, !P1 ;  /* 0x0000000d140f7207 */ /* 0x000fca0004800000 */
[----:B------:R-:W-:Y:S02]  /*43d0*/  IMAD R21, R10, 0x8, R15 ;  /* 0x000000080a157824 */ /* 0x000fe400078e020f */
[----:B------:R-:W-:Y:S02]  /*43e0*/  VIADD R165, R15, 0x1 ;  /* 0x000000010fa57836 */ /* 0x000fe40000000000 */
[----:B------:R-:W-:Y:S02]  /*43f0*/  @!P1 LOP3.LUT R166, R11, 0x7, RZ, 0xc0, !PT ;  /* 0x000000070ba69812 */ /* 0x000fe400078ec0ff */
[----:B------:R-:W-:Y:S02]  /*4400*/  SHF.R.S32.HI R20, RZ, 0x1f, R21 ;  /* 0x0000001fff147819 */ /* 0x000fe40000011415 */
[----:B------:R-:W-:Y:S01]  /*4410*/  ISETP.NE.AND P1, PT, R15, R166, PT ;  /* 0x000000a60f00720c */ /* 0x000fe20003f25270 */
[----:B------:R-:W-:Y:S01]  /*4420*/  VIADD R164, R166, 0x1 ;  /* 0x00000001a6a47836 */ /* 0x000fe20000000000 */
[----:B------:R-:W-:-:S02]  /*4430*/  LEA.HI R168, R20, R21, RZ, 0x3 ;  /* 0x0000001514a87211 */ /* 0x000fc400078f18ff */
[----:B------:R-:W-:Y:S02]  /*4440*/  SEL R165, R165, R166, !P1 ;  /* 0x000000a6a5a57207 */ /* 0x000fe40004800000 */
[C---:B------:R-:W-:Y:S01]  /*4450*/  LOP3.LUT R20, R168.reuse, 0xfffffff8, RZ, 0xc0, !PT ;  /* 0xfffffff8a8147812 */ /* 0x040fe200078ec0ff */
[----:B------:R-:W-:Y:S01]  /*4460*/  IMAD.SHL.U32 R168, R168, 0x800, RZ ;  /* 0x00000800a8a87824 */ /* 0x000fe200078e00ff */
[----:B------:R-:W-:Y:S02]  /*4470*/  SEL R164, R164, R15, !P1 ;  /* 0x0000000fa4a47207 */ /* 0x000fe40004800000 */
[----:B------:R-:W-:Y:S01]  /*4480*/  SHF.R.S32.HI R11, RZ, 0x3, R11 ;  /* 0x00000003ff0b7819 */ /* 0x000fe2000001140b */
[----:B------:R-:W-:Y:S01]  /*4490*/  IMAD.IADD R169, R21, 0x1, -R20 ;  /* 0x0000000115a97824 */ /* 0x000fe200078e0a14 */
[----:B------:R-:W-:Y:S01]  /*44a0*/  LOP3.LUT R171, R168, 0xffffc000, RZ, 0xc0, !PT ;  /* 0xffffc000a8ab7812 */ /* 0x000fe200078ec0ff */
[----:B------:R-:W-:Y:S02]  /*44b0*/  IMAD R20, R10, 0x8, R165 ;  /* 0x000000080a147824 */ /* 0x000fe400078e02a5 */
[C---:B------:R-:W-:Y:S01]  /*44c0*/  IMAD.SHL.U32 R15, R169.reuse, 0x10, RZ ;  /* 0x00000010a90f7824 */ /* 0x040fe200078e00ff */
[----:B------:R-:W-:Y:S01]  /*44d0*/  LOP3.LUT R170, R169, 0x1, RZ, 0xc0, !PT ;  /* 0x00000001a9aa7812 */ /* 0x000fe200078ec0ff */
[----:B------:R-:W-:Y:S01]  /*44e0*/  IMAD R168, R166, 0x800, R171 ;  /* 0x00000800a6a87824 */ /* 0x000fe200078e02ab */
[----:B------:R-:W-:-:S02]  /*44f0*/  SHF.R.S32.HI R165, RZ, 0x1f, R20 ;  /* 0x0000001fffa57819 */ /* 0x000fc40000011414 */
[----:B------:R-:W-:Y:S02]  /*4500*/  ISETP.NE.U32.AND P1, PT, R170, 0x1, PT ;  /* 0x00000001aa00780c */ /* 0x000fe40003f25070 */
[----:B------:R-:W-:Y:S01]  /*4510*/  LEA.HI R170, R165, R20, RZ, 0x3 ;  /* 0x00000014a5aa7211 */ /* 0x000fe200078f18ff */
[----:B------:R-:W-:Y:S01]  /*4520*/  IMAD.MOV.U32 R165, RZ, RZ, 0x90 ;  /* 0x00000090ffa57424 */ /* 0x000fe200078e00ff */
[----:B------:R-:W-:Y:S02]  /*4530*/  LOP3.LUT R15, R15, 0x70, RZ, 0xc0, !PT ;  /* 0x000000700f0f7812 */ /* 0x000fe400078ec0ff */
[C---:B------:R-:W-:Y:S01]  /*4540*/  LOP3.LUT R173, R170.reuse, 0xfffffff8, RZ, 0xc0, !PT ;  /* 0xfffffff8aaad7812 */ /* 0x040fe200078ec0ff */
[----:B------:R-:W-:Y:S01]  /*4550*/  IMAD.SHL.U32 R171, R170, 0x800, RZ ;  /* 0x00000800aaab7824 */ /* 0x000fe200078e00ff */
[----:B------:R-:W-:Y:S01]  /*4560*/  SEL R170, R165, 0x70, P1 ;  /* 0x00000070a5aa7807 */ /* 0x000fe20000800000 */
[----:B------:R-:W-:Y:S01]  /*4570*/  IMAD.IADD R15, R15, 0x1, R168 ;  /* 0x000000010f0f7824 */ /* 0x000fe200078e02a8 */
[----:B------:R-:W-:Y:S01]  /*4580*/  R2P PR, R169, 0x6 ;  /* 0x00000006a9007804 */ /* 0x000fe20000000000 */
[----:B------:R-:W-:Y:S01]  /*4590*/  IMAD.IADD R173, R20, 0x1, -R173 ;  /* 0x0000000114ad7824 */ /* 0x000fe200078e0aad */
[----:B------:R-:W-:Y:S01]  /*45a0*/  LOP3.LUT R171, R171, 0xffffc000, RZ, 0xc0, !PT ;  /* 0xffffc000abab7812 */ /* 0x000fe200078ec0ff */
[----:B------:R-:W-:-:S02]  /*45b0*/  IMAD R170, R163, R170, R162 ;  /* 0x000000aaa3aa7224 */ /* 0x000fc400078e02a2 */
[C---:B------:R-:W-:Y:S01]  /*45c0*/  IMAD.SHL.U32 R168, R173.reuse, 0x10, RZ ;  /* 0x00000010ada87824 */ /* 0x040fe200078e00ff */
[----:B------:R-:W-:Y:S01]  /*45d0*/  LOP3.LUT R169, R173, 0x1, RZ, 0xc0, !PT ;  /* 0x00000001ada97812 */ /* 0x000fe200078ec0ff */
[----:B------:R-:W-:Y:S02]  /*45e0*/  IMAD R15, R0, 0x8000, R15 ;  /* 0x00008000000f7824 */ /* 0x000fe400078e020f */
[----:B------:R-:W-:Y:S01]  /*45f0*/  IMAD R171, R164, 0x800, R171 ;  /* 0x00000800a4ab7824 */ /* 0x000fe200078e02ab */
[----:B------:R-:W-:Y:S02]  /*4600*/  LOP3.LUT R168, R168, 0x70, RZ, 0xc0, !PT ;  /* 0x00000070a8a87812 */ /* 0x000fe400078ec0ff */
[----:B------:R-:W-:Y:S02]  /*4610*/  IADD3 R176, R15, UR42, R170 ;  /* 0x0000002a0fb07c10 */ /* 0x000fe4000fffe0aa */
[----:B------:R-:W-:Y:S01]  /*4620*/  ISETP.NE.U32.AND P4, PT, R169, 0x1, PT ;  /* 0x00000001a900780c */ /* 0x000fe20003f85070 */
[----:B------:R-:W-:-:S02]  /*4630*/  IMAD.IADD R171, R168, 0x1, R171 ;  /* 0x00000001a8ab7824 */ /* 0x000fc400078e02ab */
[C---:B------:R-:W-:Y:S01]  /*4640*/  VIADD R15, R176.reuse, 0x10800 ;  /* 0x00010800b00f7836 */ /* 0x040fe20000000000 */
[----:B------:R-:W-:Y:S01]  /*4650*/  SEL R168, R165, 0x70, P4 ;  /* 0x00000070a5a87807 */ /* 0x000fe20002000000 */
[----:B------:R-:W-:Y:S02]  /*4660*/  VIADD R170, R176, 0x10920 ;  /* 0x00010920b0aa7836 */ /* 0x000fe40000000000 */
[----:B------:R-:W-:Y:S01]  /*4670*/  @P1 VIADD R170, R15, 0xe0 ;  /* 0x000000e00faa1836 */ /* 0x000fe20000000000 */
[----:B------:R-:W-:Y:S01]  /*4680*/  SEL R15, R177, 0x1c0, !P2 ;  /* 0x000001c0b10f7807 */ /* 0x000fe20005000000 */
[----:B------:R-:W-:Y:S01]  /*4690*/  IMAD R171, R0, 0x8000, R171 ;  /* 0x0000800000ab7824 */ /* 0x000fe200078e02ab */
[----:B------:R-:W-:Y:S01]  /*46a0*/  R2P PR, R173, 0x6 ;  /* 0x00000006ad007804 */ /* 0x000fe20000000000 */
[----:B------:R-:W-:Y:S01]  /*46b0*/  IMAD R168, R163, R168, R162 ;  /* 0x000000a8a3a87224 */ /* 0x000fe200078e02a2 */
[----:B------:R0:W1:Y:S01]  /*46c0*/  LDS.U8 R173, [R176+0x10c00] ;  /* 0x010c0000b0ad7984 */ /* 0x0000620000000000 */
[----:B------:R-:W-:-:S02]  /*46d0*/  IMAD.IADD R179, R15, 0x1, R176 ;  /* 0x000000010fb37824 */ /* 0x000fc400078e02b0 */
[----:B------:R-:W-:Y:S01]  /*46e0*/  SEL R177, R177, 0x1c0, !P2 ;  /* 0x000001c0b1b17807 */ /* 0x000fe20005000000 */
[----:B------:R-:W-:Y:S01]  /*46f0*/  IMAD.IADD R15, R15, 0x1, R170 ;  /* 0x000000010f0f7824 */ /* 0x000fe200078e02aa */
[----:B------:R-:W-:Y:S01]  /*4700*/  IADD3 R186, R171, UR42, R168 ;  /* 0x0000002aabba7c10 */ /* 0x000fe2000fffe0a8 */
[----:B------:R0:W2:Y:S04]  /*4710*/  LDS.U8 R175, [R179+0x10c00] ;  /* 0x010c0000b3af7984 */ /* 0x0000a80000000000 */
[C---:B------:R-:W-:Y:S01]  /*4720*/  VIADD R169, R186.reuse, 0x10800 ;  /* 0x00010800baa97836 */ /* 0x040fe20000000000 */
[----:B------:R0:W3:Y:S01]  /*4730*/  LDS.U8 R168, [R176+0x10800] ;  /* 0x01080000b0a87984 */ /* 0x0000e20000000000 */
[----:B------:R-:W-:Y:S02]  /*4740*/  VIADD R180, R186, 0x10920 ;  /* 0x00010920bab47836 */ /* 0x000fe40000000000 */
[----:B------:R-:W-:Y:S01]  /*4750*/  @P1 VIADD R180, R169, 0xe0 ;  /* 0x000000e0a9b41836 */ /* 0x000fe20000000000 */
[----:B------:R0:W4:Y:S01]  /*4760*/  LDS.U8 R171, [R179+0x10800] ;  /* 0x01080000b3ab7984 */ /* 0x0001220000000000 */
[----:B------:R-:W-:-:S02]  /*4770*/  IMAD.IADD R187, R177, 0x1, R186 ;  /* 0x00000001b1bb7824 */ /* 0x000fc400078e02ba */
[----:B------:R-:W-:Y:S01]  /*4780*/  IMAD.IADD R181, R177, 0x1, R180 ;  /* 0x00000001b1b57824 */ /* 0x000fe200078e02b4 */
[----:B------:R0:W0:Y:S04]  /*4790*/  LDS.U8 R169, [R170] ;  /* 0x00000000aaa97984 */ /* 0x0000280000000000 */
[----:B------:R0:W0:Y:S04]  /*47a0*/  LDS.U8 R174, [R170+0x400] ;  /* 0x00040000aaae7984 */ /* 0x0000280000000000 */
        /* <DEDUP_REMOVED lines=12> */
.L_x_346:
[C---:B------:R-:W-:Y:S01]  /*4870*/  R2P PR, R166.reuse, 0x6 ;  /* 0x00000006a6007804 */ /* 0x040fe20000000000 */
[----:B0-----:R-:W-:Y:S01]  /*4880*/  IMAD.MOV.U32 R181, RZ, RZ, 0x120 ;  /* 0x00000120ffb57424 */ /* 0x001fe200078e00ff */
[C---:B------:R-:W-:Y:S01]  /*4890*/  LOP3.LUT R15, R166.reuse, 0x1, RZ, 0xc0, !PT ;  /* 0x00000001a60f7812 */ /* 0x040fe200078ec0ff */
[----:B------:R-:W-:Y:S02]  /*48a0*/  IMAD.SHL.U32 R166, R166, 0x10, RZ ;  /* 0x00000010a6a67824 */ /* 0x000fe400078e00ff */
[----:B------:R-:W-:Y:S01]  /*48b0*/  VIADD R19, R19, 0x1 ;  /* 0x0000000113137836 */ /* 0x000fe20000000000 */
[----:B------:R-:W-:Y:S02]  /*48c0*/  ISETP.NE.U32.AND P4, PT, R15, 0x1, PT ;  /* 0x000000010f00780c */ /* 0x000fe40003f85070 */
[----:B------:R-:W-:Y:S02]  /*48d0*/  SEL R180, R181, 0xe0, !P1 ;  /* 0x000000e0b5b47807 */ /* 0x000fe40004800000 */
[----:B------:R-:W-:-:S02]  /*48e0*/  LOP3.LUT R166, R166, 0x70, RZ, 0xc0, !PT ;  /* 0x00000070a6a67812 */ /* 0x000fc400078ec0ff */
[----:B------:R-:W-:Y:S01]  /*48f0*/  SEL R15, R165, 0x70, P4 ;  /* 0x00000070a50f7807 */ /* 0x000fe20002000000 */
[----:B------:R-:W-:Y:S02]  /*4900*/  IMAD R180, R163, R180, RZ ;  /* 0x000000b4a3b47224 */ /* 0x000fe400078e02ff */
[----:B------:R-:W-:Y:S01]  /*4910*/  IMAD R21, R21, 0x800, R166 ;  /* 0x0000080015157824 */ /* 0x000fe200078e02a6 */
[----:B------:R-:W-:Y:S01]  /*4920*/  LOP3.LUT R166, R164, 0x1, RZ, 0xc0, !PT ;  /* 0x00000001a4a67812 */ /* 0x000fe200078ec0ff */
[----:B------:R-:W-:Y:S02]  /*4930*/  IMAD R180, R162, R15, R180 ;  /* 0x0000000fa2b47224 */ /* 0x000fe400078e02b4 */
[----:B------:R-:W-:-:S05]  /*4940*/  IMAD R21, R0, 0x8000, R21 ;  /* 0x0000800000157824 */ /* 0x000fca00078e0215 */
        /* <DEDUP_REMOVED lines=43> */
.L_x_41:
[----:B------:R-:W-:Y:S05]  /*4c00*/  @!P0 BRA `(.L_x_44) ;  /* 0xfffffff400b48947 */ /* 0x000fea000383ffff */
[----:B------:R-:W-:Y:S05]  /*4c10*/  WARPSYNC.ALL ;  /* 0x0000000000007948 */ /* 0x000fea0003800000 */
[----:B------:R-:W-:Y:S01]  /*4c20*/  UIADD3 UR8, UR10, 0x6, URZ ;  /* 0x000000060a087890 */ /* 0x000fe2000fffe03f */
[----:B------:R-:W-:Y:S01]  /*4c30*/  WARPGROUP.ARRIVE ;  /* 0x00000000000079c5 */ /* 0x000fe20000000000 */
[----:B------:R-:W-:Y:S01]  /*4c40*/  UMOV UR11, 0x40000040 ;  /* 0x40000040000b7882 */ /* 0x000fe20000000000 */
[----:B------:R-:W-:Y:S01]  /*4c50*/  UISETP.GT.AND UP0, UPT, UR5, 0x2, UPT ;  /* 0x000000020500788c */ /* 0x000fe2000bf04270 */
[----:B------:R-:W-:Y:S01]  /*4c60*/  R2UR UR7, R0 ;  /* 0x00000000000772ca */ /* 0x000fe200000e0000 */
[----:B------:R-:W-:-:S02]  /*4c70*/  UIADD3 UR5, UR5, -0x1, URZ ;  /* 0xffffffff05057890 */ /* 0x000fc4000fffe03f */
[----:B------:R-:W-:Y:S02]  /*4c80*/  UMOV UR10, UR8 ;  /* 0x00000008000a7c82 */ /* 0x000fe40008000000 */
[----:B------:R-:W-:Y:S01]  /*4c90*/  QGMMA.64x256x32.F32.E4M3.E5M2 R24, R152, gdesc[UR8], R24, gsb0 ;  /* 0x03e0000898187df3 */ /* 0x000fe20008002818 */
[----:B------:R-:W-:Y:S02]  /*4ca0*/  PLOP3.LUT P0, PT, PT, PT, UP0, 0x80, 0x0 ;  /* 0x000000000000781c */ /* 0x000fe40003f0f008 */
[----:B------:R-:W-:-:S11]  /*4cb0*/  WARPGROUP.DEPBAR.LE gsb0, 0x0 ;  /* 0x00008000000079c5 */ /* 0x000fd60000010000 */
[----:B------:R-:W-:Y:S05]  /*4cc0*/  @P0 BRA `(.L_x_45) ;  /* 0xffffffe800b40947 */ /* 0x000fea000383ffff */
.L_x_33:
[----:B------:R-:W-:Y:S01]  /*4cd0*/  IADD3 R14, R12, UR42, R5 ;  /* 0x0000002a0c0e7c10 */ /* 0x000fe2000fffe005 */
[----:B------:R-:W-:Y:S01]  /*4ce0*/  IMAD.MOV.U32 R7, RZ, RZ, 0x40000040 ;  /* 0x40000040ff077424 */ /* 0x000fe200078e00ff */
[----:B------:R-:W-:Y:S01]  /*4cf0*/  LEA R6, R0, UR6, 0xb ;  /* 0x0000000600067c11 */ /* 0x000fe2000f8e58ff */
[----:B------:R-:W-:Y:S02]  /*4d00*/  IMAD.MOV.U32 R5, RZ, RZ, 0x40000040 ;  /* 0x40000040ff057424 */ /* 0x000fe400078e00ff */
[--C-:B01----:R-:W-:Y:S01]  /*4d10*/  IMAD.IADD R171, R3, 0x1, R14.reuse ;  /* 0x0000000103ab7824 */ /* 0x103fe200078e020e */
[----:B------:R-:W-:Y:S01]  /*4d20*/  LDS.U8 R0, [R14+0x1800] ;  /* 0x001800000e007984 */ /* 0x000fe20000000000 */
[----:B------:R-:W-:Y:S01]  /*4d30*/  IMAD.IADD R20, R4, 0x1, R14 ;  /* 0x0000000104147824 */ /* 0x000fe200078e020e */
[----:B------:R-:W-:Y:S01]  /*4d40*/  R2UR UR6, R6 ;  /* 0x00000000060672ca */ /* 0x000fe200000e0000 */
[----:B------:R-:W-:Y:S01]  /*4d50*/  IMAD.IADD R164, R4, 0x1, R171 ;  /* 0x0000000104a47824 */ /* 0x000fe200078e02ab */
[----:B------:R-:W-:Y:S01]  /*4d60*/  LDS.U8 R8, [R14+0x1808] ;  /* 0x001808000e087984 */ /* 0x000fe20000000000 */
[----:B------:R-:W-:Y:S01]  /*4d70*/  R2UR UR7, R7 ;  /* 0x00000000070772ca */ /* 0x000fe200000e0000 */
[----:B------:R-:W-:-:S02]  /*4d80*/  VIADD R4, R6, 0x2 ;  /* 0x0000000206047836 */ /* 0x000fc40000000000 */
[----:B------:R-:W-:Y:S04]  /*4d90*/  LDS.U8 R10, [R14+0x2000] ;  /* 0x002000000e0a7984 */ /* 0x000fe80000000000 */
[----:B------:R-:W-:Y:S04]  /*4da0*/  LDS.U8 R12, [R14+0x2008] ;  /* 0x002008000e0c7984 */ /* 0x000fe80000000000 */
        /* <DEDUP_REMOVED lines=12> */
[----:B------:R-:W0:Y:S01]  /*4e70*/  LDS.U8 R169, [R164+0x2008] ;  /* 0x00200800a4a97984 */ /* 0x000e220000000000 */
[----:B-1----:R-:W-:Y:S01]  /*4e80*/  PRMT R0, R9, 0x7054, R0 ;  /* 0x0000705409007816 */ /* 0x002fe20000000000 */
[----:B------:R-:W-:Y:S01]  /*4e90*/  @!PT LDS RZ, [RZ] ;  /* 0x00000000fffff984 */ /* 0x000fe20000000800 */
[----:B------:R-:W-:Y:S01]  /*4ea0*/  @!PT LDS RZ, [RZ] ;  /* 0x00000000fffff984 */ /* 0x000fe20000000800 */
[----:B------:R-:W-:Y:S01]  /*4eb0*/  @!PT LDS RZ, [RZ] ;  /* 0x00000000fffff984 */ /* 0x000fe20000000800 */
[----:B------:R-:W-:Y:S01]  /*4ec0*/  @!PT LDS RZ, [RZ] ;  /* 0x00000000fffff984 */ /* 0x000fe20000000800 */
[----:B------:R1:W-:Y:S06]  /*4ed0*/  MEMBAR.ALL.CTA ;  /* 0x0000000000007992 */ /* 0x0003ec0000008000 */
[----:B-1----:R-:W1:Y:S01]  /*4ee0*/  FENCE.VIEW.ASYNC.S ;  /* 0x00000000000073c6 */ /* 0x002e620000000000 */
[----:B--2---:R-:W-:-:S04]  /*4ef0*/  PRMT R8, R13, 0x7604, R8 ;  /* 0x000076040d087816 */ /* 0x004fc80000000008 */
[----:B---3--:R-:W-:Y:S02]  /*4f00*/  PRMT R8, R15, 0x7054, R8 ;  /* 0x000070540f087816 */ /* 0x008fe40000000008 */
[----:B----4-:R-:W-:-:S04]  /*4f10*/  PRMT R10, R19, 0x7604, R10 ;  /* 0x00007604130a7816 */ /* 0x010fc8000000000a */
[----:B------:R-:W-:Y:S02]  /*4f20*/  PRMT R10, R21, 0x7054, R10 ;  /* 0x00007054150a7816 */ /* 0x000fe4000000000a */
[----:B------:R-:W-:-:S04]  /*4f30*/  PRMT R12, R165, 0x7604, R12 ;  /* 0x00007604a50c7816 */ /* 0x000fc8000000000c */
[----:B------:R-:W-:Y:S01]  /*4f40*/  PRMT R12, R167, 0x7054, R12 ;  /* 0x00007054a70c7816 */ /* 0x000fe2000000000c */
[----:B-1----:R-:W-:Y:S01]  /*4f50*/  BAR.SYNC.DEFER_BLOCKING 0x2, 0x100 ;  /* 0x0084000000007b1d */ /* 0x002fe20000010000 */
[----:B------:R-:W-:Y:S02]  /*4f60*/  PRMT R152, R11, 0x654, R0 ;  /* 0x000006540b987816 */ /* 0x000fe40000000000 */
[----:B------:R-:W-:Y:S02]  /*4f70*/  PRMT R153, R153, 0x654, R8 ;  /* 0x0000065499997816 */ /* 0x000fe40000000008 */
[----:B------:R-:W-:Y:S02]  /*4f80*/  PRMT R154, R155, 0x654, R10 ;  /* 0x000006549b9a7816 */ /* 0x000fe4000000000a */
[----:B0-----:R-:W-:Y:S01]  /*4f90*/  PRMT R155, R169, 0x654, R12 ;  /* 0x00000654a99b7816 */ /* 0x001fe2000000000c */
[----:B------:R-:W-:-:S06]  /*4fa0*/  WARPGROUP.ARRIVE ;  /* 0x00000000000079c5 */ /* 0x000fcc0000000000 */
[----:B------:R-:W-:Y:S01]  /*4fb0*/  QGMMA.64x256x32.F32.E4M3.E5M2 R24, R156, gdesc[UR4], R24, gsb0 ;  /* 0x03e000049c187df3 */ /* 0x000fe20008002818 */
[----:B------:R-:W-:Y:S02]  /*4fc0*/  R2UR UR6, R4 ;  /* 0x00000000040672ca */ /* 0x000fe400000e0000 */
[----:B------:R-:W-:Y:S01]  /*4fd0*/  R2UR UR7, R5 ;  /* 0x00000000050772ca */ /* 0x000fe200000e0000 */
[----:B------:R-:W-:Y:S02]  /*4fe0*/  WARPGROUP.DEPBAR.LE gsb0, 0x0 ;  /* 0x00008000000079c5 */ /* 0x000fe40000010000 */
[----:B------:R-:W-:-:S15]  /*4ff0*/  WARPGROUP.ARRIVE ;  /* 0x00000000000079c5 */ /* 0x000fde0000000000 */
[----:B------:R-:W-:-:S07]  /*5000*/  NOP ;  /* 0x0000000000007918 */ /* 0x000fce0000000000 */
[----:B------:R-:W-:Y:S03]  /*5010*/  QGMMA.64x256x32.F32.E4M3.E5M2 R24, R152, gdesc[UR4], R24, gsb0 ;  /* 0x03e0000498187df3 */ /* 0x000fe60008002818 */
[----:B------:R-:W-:Y:S02]  /*5020*/  WARPGROUP.DEPBAR.LE gsb0, 0x0 ;  /* 0x00008000000079c5 */ /* 0x000fe40000010000 */
[----:B------:R-:W-:Y:S04]  /*5030*/  LDS.U8 R0, [R14+0x2800] ;  /* 0x002800000e007984 */ /* 0x000fe80000000000 */
[----:B------:R-:W0:Y:S04]  /*5040*/  LDS.U8 R3, [R20+0x2800] ;  /* 0x0028000014037984 */ /* 0x000e280000000000 */
[----:B------:R-:W-:Y:S04]  /*5050*/  LDS.U8 R4, [R14+0x2808] ;  /* 0x002808000e047984 */ /* 0x000fe80000000000 */
[----:B------:R-:W1:Y:S04]  /*5060*/  LDS.U8 R11, [R20+0x2808] ;  /* 0x00280800140b7984 */ /* 0x000e680000000000 */
[----:B------:R-:W-:Y:S04]  /*5070*/  LDS.U8 R8, [R14+0x3000] ;  /* 0x003000000e087984 */ /* 0x000fe80000000000 */
[----:B------:R-:W2:Y:S04]  /*5080*/  LDS.U8 R15, [R20+0x3000] ;  /* 0x00300000140f7984 */ /* 0x000ea80000000000 */
[----:B------:R-:W-:Y:S04]  /*5090*/  LDS.U8 R10, [R14+0x3008] ;  /* 0x003008000e0a7984 */ /* 0x000fe80000000000 */
        /* <DEDUP_REMOVED lines=23> */
.L_x_46:
        /* <DEDUP_REMOVED lines=8> */
.L_x_47:
[C---:B------:R-:W-:Y:S01]  /*5290*/  VIADD R4, R6.reuse, 0x4 ;  /* 0x0000000406047836 */ /* 0x040fe20000000000 */
[----:B------:R-:W-:Y:S01]  /*52a0*/  WARPGROUP.ARRIVE ;  /* 0x00000000000079c5 */ /* 0x000fe20000000000 */
[----:B------:R-:W-:Y:S02]  /*52b0*/  IMAD.MOV.U32 R5, RZ, RZ, 0x40000040 ;  /* 0x40000040ff057424 */ /* 0x000fe400078e00ff */
[----:B------:R-:W-:Y:S01]  /*52c0*/  VIADD R6, R6, 0x6 ;  /* 0x0000000606067836 */ /* 0x000fe20000000000 */
[----:B------:R-:W-:Y:S01]  /*52d0*/  R2UR UR6, R4 ;  /* 0x00000000040672ca */ /* 0x000fe200000e0000 */
[----:B------:R-:W-:Y:S01]  /*52e0*/  IMAD.MOV.U32 R7, RZ, RZ, 0x40000040 ;  /* 0x40000040ff077424 */ /* 0x000fe200078e00ff */
[----:B------:R-:W-:-:S13]  /*52f0*/  R2UR UR7, R5 ;  /* 0x00000000050772ca */ /* 0x000fda00000e0000 */
[----:B------:R-:W-:Y:S01]  /*5300*/  QGMMA.64x256x32.F32.E4M3.E5M2 R24, R152, gdesc[UR4], R24, gsb0 ;  /* 0x03e0000498187df3 */ /* 0x000fe20008002818 */
[----:B------:R-:W-:Y:S02]  /*5310*/  R2UR UR6, R6 ;  /* 0x00000000060672ca */ /* 0x000fe400000e0000 */
[----:B------:R-:W-:Y:S01]  /*5320*/  R2UR UR7, R7 ;  /* 0x00000000070772ca */ /* 0x000fe200000e0000 */
[----:B------:R-:W-:Y:S02]  /*5330*/  WARPGROUP.DEPBAR.LE gsb0, 0x0 ;  /* 0x00008000000079c5 */ /* 0x000fe40000010000 */
[----:B------:R-:W-:Y:S04]  /*5340*/  LDS.U8 R0, [R14+0x3800] ;  /* 0x003800000e007984 */ /* 0x000fe80000000000 */
[----:B------:R-:W-:Y:S04]  /*5350*/  LDS.U8 R4, [R14+0x3808] ;  /* 0x003808000e047984 */ /* 0x000fe80000000000 */
        /* <DEDUP_REMOVED lines=24> */
[----:B------:R-:W-:Y:S02]  /*54e0*/  PRMT R154, R21, 0x654, R8 ;  /* 0x00000654159a7816 */ /* 0x000fe40000000008 */
[----:B0-----:R-:W-:-:S04]  /*54f0*/  PRMT R155, R159, 0x654, R10 ;  /* 0x000006549f9b7816 */ /* 0x001fc8000000000a */
[----:B------:R-:W-:-:S06]  /*5500*/  WARPGROUP.ARRIVE ;  /* 0x00000000000079c5 */ /* 0x000fcc0000000000 */
[----:B------:R-:W-:Y:S03]  /*5510*/  QGMMA.64x256x32.F32.E4M3.E5M2 R24, R152, gdesc[UR4], R24, gsb0 ;  /* 0x03e0000498187df3 */ /* 0x000fe60008002818 */
[----:B------:R-:W-:Y:S02]  /*5520*/  WARPGROUP.DEPBAR.LE gsb0, 0x0 ;  /* 0x00008000000079c5 */ /* 0x000fe40000010000 */
.L_x_27:
[----:B------:R-:W-:Y:S05]  /*5530*/  @!P3 BRA `(.L_x_48) ;  /* 0x000000000004b947 */ /* 0x000fea0003800000 */
[----:B------:R-:W-:Y:S01]  /*5540*/  BPT.TRAP 0x1 ;  /* 0x000000040000795c */ /* 0x000fe20000300000 */
.L_x_48:
[----:B------:R-:W-:Y:S02]  /*5550*/  UIADD3 UR39, UR41, UR39, URZ ;  /* 0x0000002729277290 */ /* 0x000fe4000fffe03f */
[----:B------:R-:W-:Y:S02]  /*5560*/  UISETP.GT.U32.AND UP0, UPT, UR40, 0x1, UPT ;  /* 0x000000012800788c */ /* 0x000fe4000bf04070 */
[----:B------:R-:W-:-:S04]  /*5570*/  ULEA UR4, UR39, 0xfffffff8, 0x3 ;  /* 0xfffffff827047891 */ /* 0x000fc8000f8e183f */
[----:B------:R-:W-:Y:S01]  /*5580*/  ULOP3.LUT UR4, UR4, 0x18, URZ, 0xc0, !UPT ;  /* 0x0000001804047892 */ /* 0x000fe2000f8ec03f */
[----:B------:R-:W-:-:S03]  /*5590*/  PLOP3.LUT P0, PT, PT, PT, UP0, 0x80, 0x0 ;  /* 0x000000000000781c */ /* 0x000fc60003f0f008 */
[----:B------:R-:W-:-:S04]  /*55a0*/  UIADD3 UR4, UR42, 0x20, UR4 ;  /* 0x000000202a047890 */ /* 0x000fc8000fffe004 */
[----:B------:R-:W-:-:S09]  /*55b0*/  UPRMT UR4, URZ, 0x654, UR4 ;  /* 0x000006543f047896 */ /* 0x000fd20008000004 */
[----:B------:R-:W-:Y:S01]  /*55c0*/  SYNCS.ARRIVE.TRANS64.RED.A1T0 RZ, [UR4], RZ ;  /* 0x000000ffffff79a7 */ /* 0x000fe20008100404 */
[----:B------:R-:W-:Y:S05]  /*55d0*/  @P0 BRA `(.L_x_49) ;  /* 0x0000000000040947 */ /* 0x000fea0003800000 */
[----:B------:R-:W-:Y:S01]  /*55e0*/  BPT.TRAP 0x1 ;  /* 0x000000040000795c */ /* 0x000fe20000300000 */
.L_x_49:
[--C-:B------:R-:W-:Y:S01]  /*55f0*/  SHF.R.U32.HI R0, RZ, 0x2, R18.reuse ;  /* 0x00000002ff007819 */ /* 0x100fe20000011612 */
[----:B------:R-:W0:Y:S01]  /*5600*/  LDC R11, c[0x0][0x288] ;  /* 0x0000a200ff0b7b82 */ /* 0x000e220000000800 */
[----:B------:R-:W-:Y:S01]  /*5610*/  SHF.R.U32.HI R4, RZ, 0x7, R18 ;  /* 0x00000007ff047819 */ /* 0x000fe20000011612 */
[----:B------:R-:W-:Y:S01]  /*5620*/  USHF.R.U32.HI UR4, URZ, 0x2, UR39 ;  /* 0x000000023f047899 */ /* 0x000fe20008011627 */
[----:B------:R-:W-:Y:S01]  /*5630*/  LOP3.LUT R3, R18, 0x60, RZ, 0xc0, !PT ;  /* 0x0000006012037812 */ /* 0x000fe200078ec0ff */
[----:B------:R-:W-:Y:S01]  /*5640*/  USHF.R.S32.HI UR9, URZ, 0x1f, UR43 ;  /* 0x0000001f3f097899 */ /* 0x000fe2000801142b */
[----:B------:R-:W-:Y:S01]  /*5650*/  LOP3.LUT R7, R0, 0x7, RZ, 0xc0, !PT ;  /* 0x0000000700077812 */ /* 0x000fe200078ec0ff */
[----:B------:R-:W-:Y:S01]  /*5660*/  ULOP3.LUT UR4, UR4, 0x1, URZ, 0xc0, !UPT ;  /* 0x0000000104047892 */ /* 0x000fe2000f8ec03f */
[----:B------:R-:W-:Y:S01]  /*5670*/  LOP3.LUT R0, R4, 0x1, RZ, 0xc0, !PT ;  /* 0x0000000104007812 */ /* 0x000fe200078ec0ff */
[----:B------:R-:W-:Y:S01]  /*5680*/  ULDC UR8, c[0x0][0x284] ;  /* 0x0000a10000087ab9 */ /* 0x000fe20000000800 */
[----:B------:R-:W-:Y:S01]  /*5690*/  SHF.R.U32.HI R6, RZ, 0x1, R3 ;  /* 0x00000001ff067819 */ /* 0x000fe20000011603 */
[----:B------:R-:W-:-:S02]  /*56a0*/  UISETP.GT.U32.AND UP0, UPT, UR39, 0x3, UPT ;  /* 0x000000032700788c */ /* 0x000fc4000bf04070 */
[----:B------:R-:W-:Y:S01]  /*56b0*/  IMAD.SHL.U32 R4, R0, 0x40, RZ ;  /* 0x0000004000047824 */ /* 0x000fe200078e00ff */
[--C-:B------:R-:W-:Y:S01]  /*56c0*/  IADD3 R5, RZ, -R6, -R7.reuse ;  /* 0x80000006ff057210 */ /* 0x100fe20007ffe807 */
[----:B------:R-:W-:Y:S01]  /*56d0*/  ULDC.64 UR6, c[0x0][0x5d0] ;  /* 0x0001740000067ab9 */ /* 0x000fe20000000a00 */
[----:B------:R-:W-:Y:S02]  /*56e0*/  UISETP.NE.U32.AND UP1, UPT, UR4, 0x1, UPT ;  /* 0x000000010400788c */ /* 0x000fe4000bf25070 */
[----:B------:R-:W-:Y:S01]  /*56f0*/  LOP3.LUT R3, R4, 0x40, R7, 0xe2, !PT ;  /* 0x0000004004037812 */ /* 0x000fe200078ee207 */
[----:B------:R-:W-:Y:S01]  /*5700*/  IMAD R7, R0, -0x40, R5 ;  /* 0xffffffc000077824 */ /* 0x000fe200078e0205 */
[----:B------:R-:W-:Y:S01]  /*5710*/  UIMAD UR5, UR9, UR6, URZ ;  /* 0x00000006090572a4 */ /* 0x000fe2000f8e023f */
[----:B------:R-:W-:Y:S01]  /*5720*/  IMAD.SHL.U32 R0, R18, 0x2, RZ ;  /* 0x0000000212007824 */ /* 0x000fe200078e00ff */
[----:B------:R-:W-:Y:S01]  /*5730*/  UISETP.LT.U32.AND UP0, UPT, UR41, 0x4, UP0 ;  /* 0x000000042900788c */ /* 0x000fe20008701070 */
[----:B------:R-:W-:Y:S01]  /*5740*/  IMAD.U32 R5, RZ, RZ, UR6 ;  /* 0x00000006ff057e24 */ /* 0x000fe2000f8e00ff */
[----:B------:R-:W-:-:S02]  /*5750*/  UISETP.GT.U32.AND UP1, UPT, UR41, 0x3, !UP1 ;  /* 0x000000032900788c */ /* 0x000fc4000cf24070 */
[----:B------:R-:W-:Y:S01]  /*5760*/  LOP3.LUT R9, R0, 0x6, RZ, 0xc0, !PT ;  /* 0x0000000600097812 */ /* 0x000fe200078ec0ff */
[----:B------:R-:W-:Y:S01]  /*5770*/  UIMAD UR5, UR43, UR7, UR5 ;  /* 0x000000072b0572a4 */ /* 0x000fe2000f8e0205 */
[----:B------:R-:W-:Y:S01]  /*5780*/  LOP3.LUT R0, R18, 0x3, RZ, 0xc0, !PT ;  /* 0x0000000312007812 */ /* 0x000fe200078ec0ff */
[----:B------:R-:W-:Y:S01]  /*5790*/  USEL UR6, URZ, 0x1, !UP0 ;  /* 0x000000013f067887 */ /* 0x000fe2000c000000 */
[----:B------:R-:W-:Y:S01]  /*57a0*/  PRMT R8, R9, 0x6540, R22 ;  /* 0x0000654009087816 */ /* 0x000fe20000000016 */
[----:B------:R-:W-:Y:S01]  /*57b0*/  IMAD.SHL.U32 R22, R22, 0x100, RZ ;  /* 0x0000010016167824 */ /* 0x000fe200078e00ff */
[----:B------:R-:W-:Y:S01]  /*57c0*/  USEL UR4, URZ, 0x1, !UP1 ;  /* 0x000000013f047887 */ /* 0x000fe2000c800000 */
[----:B0-----:R-:W-:Y:S01]  /*57d0*/  IMAD R13, R0, -0x2, R11 ;  /* 0xfffffffe000d7824 */ /* 0x001fe200078e020b */
[----:B------:R-:W-:Y:S01]  /*57e0*/  SHF.R.S32.HI R9, RZ, 0x1f, R8 ;  /* 0x0000001fff097819 */ /* 0x000fe20000011408 */
[C---:B------:R-:W-:Y:S01]  /*57f0*/  IMAD.SHL.U32 R0, R23.reuse, 0x80, RZ ;  /* 0x0000008017007824 */ /* 0x040fe200078e00ff */
[----:B------:R-:W-:Y:S01]  /*5800*/  ISETP.GE.AND P0, PT, R22, R11, PT ;  /* 0x0000000b1600720c */ /* 0x000fe20003f06270 */
[----:B------:R-:W-:Y:S01]  /*5810*/  IMAD.WIDE R10, R23, 0x80, RZ ;  /* 0x00000080170a7825 */ /* 0x000fe200078e02ff */
[----:B------:R-:W-:-:S02]  /*5820*/  ULOP3.LUT UR39, UR39, 0x3, URZ, 0xc0, !UPT ;  /* 0x0000000327277892 */ /* 0x000fc4000f8ec03f */
[C---:B------:R-:W-:Y:S01]  /*5830*/  ISETP.GE.OR P0, PT, R0.reuse, UR8, P0 ;  /* 0x0000000800007c0c */ /* 0x040fe20008706670 */
[----:B------:R-:W-:Y:S01]  /*5840*/  IMAD.WIDE.U32 R4, R5, UR43, R8 ;  /* 0x0000002b05047c25 */ /* 0x000fe2000f8e0008 */
[----:B------:R-:W-:Y:S01]  /*5850*/  ULOP3.LUT UR38, UR4, UR38, UR6, 0x96, !UPT ;  /* 0x0000002604267292 */ /* 0x000fe2000f8e9606 */
[----:B------:R-:W-:Y:S02]  /*5860*/  IADD3 R19, -R0, UR8, R7 ;  /* 0x0000000800137c10 */ /* 0x000fe4000fffe107 */
[----:B------:R-:W-:Y:S01]  /*5870*/  VIADD R5, R5, UR5 ;  /* 0x0000000505057c36 */ /* 0x000fe20008000000 */
[----:B------:R-:W-:Y:S01]  /*5880*/  LOP3.LUT R15, R10, R3, R6, 0xfe, !PT ;  /* 0x000000030a0f7212 */ /* 0x000fe200078efe06 */
[----:B------:R-:W-:Y:S02]  /*5890*/  IMAD.IADD R0, R13, 0x1, -R22 ;  /* 0x000000010d007824 */ /* 0x000fe400078e0a16 */
[----:B------:R-:W-:-:S04]  /*58a0*/  IMAD.MOV.U32 R23, RZ, RZ, -0x1 ;  /* 0xffffffffff177424 */ /* 0x000fc800078e00ff */
[----:B------:R-:W-:Y:S05]  /*58b0*/  @P0 BRA `(.L_x_50) ;  /* 0x0000008800a80947 */ /* 0x000fea0003800000 */
[----:B------:R-:W0:Y:S01]  /*58c0*/  LDC.64 R12, c[0x0][0x5c8] ;  /* 0x00017200ff0c7b82 */ /* 0x000e220000000a00 */
[----:B------:R-:W-:Y:S01]  /*58d0*/  ULDC.64 UR4, c[0x0][0x5c0] ;  /* 0x0001700000047ab9 */ /* 0x000fe20000000a00 */
[----:B------:R-:W-:Y:S01]  /*58e0*/  BSSY B0, `(.L_x_50) ;  /* 0x00008a7000007945 */ /* 0x000fe20003800000 */
[-C--:B0-----:R-:W-:Y:S02]  /*58f0*/  IMAD R6, R11, R12.reuse, RZ ;  /* 0x0000000c0b067224 */ /* 0x081fe400078e02ff */
[----:B------:R-:W-:-:S04]  /*5900*/  IMAD.WIDE.U32 R4, R15, R12, R4 ;  /* 0x0000000c0f047225 */ /* 0x000fc800078e0004 */
[----:B------:R-:W-:Y:S01]  /*5910*/  IMAD R7, R15, R13, R6 ;  /* 0x0000000d0f077224 */ /* 0x000fe200078e0206 */
[----:B------:R-:W-:Y:S02]  /*5920*/  LEA R3, P0, R12, R4, 0x3 ;  /* 0x000000040c037211 */ /* 0x000fe400078018ff */
[----:B------:R-:W-:Y:S01]  /*5930*/  IADD3 R6, P1, R4, UR4, RZ ;  /* 0x0000000404067c10 */ /* 0x000fe2000ff3e0ff */
[----:B------:R-:W-:Y:S01]  /*5940*/  IMAD.IADD R7, R5, 0x1, R7 ;  /* 0x0000000105077824 */ /* 0x000fe200078e0207 */
[----:B------:R-:W-:-:S04]  /*5950*/  IADD3 R4, P2, R3, UR4, RZ ;  /* 0x0000000403047c10 */ /* 0x000fc8000ff5e0ff */
[----:B------:R-:W-:Y:S02]  /*5960*/  LEA.HI.X R3, R12, R7, R13, 0x3, P0 ;  /* 0x000000070c037211 */ /* 0x000fe400000f1c0d */
[----:B-----5:R-:W-:Y:S02]  /*5970*/  FSETP.NEU.AND P0, PT, R161, RZ, PT ;  /* 0x000000ffa100720b */ /* 0x020fe40003f0d000 */
[----:B------:R-:W-:Y:S02]  /*5980*/  IADD3.X R7, R7, UR5, RZ, P1, !PT ;  /* 0x0000000507077c10 */ /* 0x000fe40008ffe4ff */
[----:B------:R-:W-:-:S09]  /*5990*/  IADD3.X R5, R3, UR5, RZ, P2, !PT ;  /* 0x0000000503057c10 */ /* 0x000fd200097fe4ff */
[----:B------:R-:W-:Y:S05]  /*59a0*/  @!P0 BRA `(.L_x_51) ;  /* 0x0000006800608947 */ /* 0x000fea0003800000 */
[----:B------:R-:W0:Y:S01]  /*59b0*/  LDC.64 R20, c[0x0][0x5b0] ;  /* 0x00016c00ff147b82 */ /* 0x000e220000000a00 */
[----:B------:R-:W-:Y:S01]  /*59c0*/  ULDC.64 UR6, c[0x0][0x5b8] ;  /* 0x00016e0000067ab9 */ /* 0x000fe20000000a00 */
[----:B------:R-:W-:Y:S01]  /*59d0*/  ISETP.GE.AND P0, PT, R19, 0x1, PT ;  /* 0x000000011300780c */ /* 0x000fe20003f06270 */
[----:B------:R-:W-:Y:S02]  /*59e0*/  UIMAD UR4, UR9, UR6, URZ ;  /* 0x00000006090472a4 */ /* 0x000fe4000f8e023f */
[----:B------:R-:W-:Y:S01]  /*59f0*/  IMAD.U32 R13, RZ, RZ, UR6 ;  /* 0x00000006ff0d7e24 */ /* 0x000fe2000f8e00ff */
[----:B------:R-:W-:Y:S01]  /*5a00*/  BSSY B1, `(.L_x_52) ;  /* 0x000000e000017945 */ /* 0x000fe20003800000 */
[----:B------:R-:W-:Y:S01]  /*5a10*/  ISETP.LT.OR P3, PT, R0, 0x1, !P0 ;  /* 0x000000010000780c */ /* 0x000fe20004761670 */
[----:B------:R-:W-:Y:S01]  /*5a20*/  UIMAD UR4, UR43, UR7, UR4 ;  /* 0x000000072b0472a4 */ /* 0x000fe2000f8e0204 */
[----:B------:R-:W1:Y:S01]  /*5a30*/  LDC.64 R152, c[0x0][0x5a8] ;  /* 0x00016a00ff987b82 */ /* 0x000e620000000a00 */
[----:B------:R-:W-:Y:S01]  /*5a40*/  IMAD.WIDE.U32 R12, R13, UR43, R8 ;  /* 0x0000002b0d0c7c25 */ /* 0x000fe2000f8e0008 */
[----:B------:R-:W-:-:S03]  /*5a50*/  PRMT R3, RZ, 0x7610, R3 ;  /* 0x00007610ff037816 */ /* 0x000fc60000000003 */
[----:B------:R-:W-:Y:S02]  /*5a60*/  VIADD R13, R13, UR4 ;  /* 0x000000040d0d7c36 */ /* 0x000fe40008000000 */
[-C--:B0-----:R-:W-:Y:S02]  /*5a70*/  IMAD R14, R11, R20.reuse, RZ ;  /* 0x000000140b0e7224 */ /* 0x081fe400078e02ff */
[----:B------:R-:W-:-:S04]  /*5a80*/  IMAD.WIDE.U32 R8, R15, R20, R12 ;  /* 0x000000140f087225 */ /* 0x000fc800078e000c */
[----:B------:R-:W-:Y:S01]  /*5a90*/  IMAD R14, R15, R21, R14 ;  /* 0x000000150f0e7224 */ /* 0x000fe200078e020e */
[----:B-1----:R-:W-:-:S04]  /*5aa0*/  IADD3 R8, P1, R8, R152, RZ ;  /* 0x0000009808087210 */ /* 0x002fc80007f3e0ff */
[----:B------:R-:W-:Y:S01]  /*5ab0*/  IADD3.X R9, R153, R9, R14, P1, !PT ;  /* 0x0000000999097210 */ /* 0x000fe20000ffe40e */
[----:B------:R-:W-:Y:S08]  /*5ac0*/  @P3 BRA `(.L_x_53) ;  /* 0x0000000000043947 */ /* 0x000ff00003800000 */
[----:B------:R0:W5:Y:S02]  /*5ad0*/  LDG.E.U8 R3, desc[UR36][R8.64] ;  /* 0x0000002408037981 */ /* 0x000164000c1e1100 */
.L_x_53:
[----:B------:R-:W-:Y:S05]  /*5ae0*/  BSYNC B1 ;  /* 0x0000000000017941 */ /* 0x000fea0003800000 */
.L_x_52:
[----:B-----5:R-:W-:Y:S01]  /*5af0*/  LOP3.LUT R3, R3, 0xff, RZ, 0xc0, !PT ;  /* 0x000000ff03037812 */ /* 0x020fe200078ec0ff */
[----:B------:R-:W-:Y:S01]  /*5b00*/  BSSY B1, `(.L_x_54) ;  /* 0x000000b000017945 */ /* 0x000fe20003800000 */
[----:B------:R-:W-:Y:S02]  /*5b10*/  ISETP.LT.OR P2, PT, R0, 0x2, !P0 ;  /* 0x000000020000780c */ /* 0x000fe40004741670 */
[----:B------:R-:W-:-:S05]  /*5b20*/  F2FP.F16.E4M3.UNPACK_B R3, R3 ;  /* 0x00000003ff03723e */ /* 0x000fca00020006ff */
[----:B------:R-:W-:-:S05]  /*5b30*/  HADD2.F32 R14, -RZ, R3.H0_H0 ;  /* 0x20000003ff0e7230 */ /* 0x000fca0000004100 */
[----:B------:R-:W-:-:S04]  /*5b40*/  FMUL R3, R14, R161 ;  /* 0x000000a10e037220 */ /* 0x000fc80000400000 */
[----:B------:R-:W-:-:S05]  /*5b50*/  FFMA R3, R24, R160, R3 ;  /* 0x000000a018037223 */ /* 0x000fca0000000003 */
[----:B------:R-:W-:Y:S02]  /*5b60*/  F2FP.SATFINITE.E4M3.F32.PACK_AB_MERGE_C R155, RZ, R3, RZ ;  /* 0x00000003ff9b723e */ /* 0x000fe400048070ff */
[----:B------:R-:W-:-:S03]  /*5b70*/  PRMT R3, RZ, 0x7610, R3 ;  /* 0x00007610ff037816 */ /* 0x000fc60000000003 */
[----:B------:R1:W-:Y:S01]  /*5b80*/  @!P3 STG.E.U8 desc[UR36][R6.64], R155 ;  /* 0x0000009b0600b986 */ /* 0x0003e2000c101124 */
[----:B------:R-:W-:Y:S05]  /*5b90*/  @P2 BRA `(.L_x_55) ;  /* 0x0000000000042947 */ /* 0x000fea0003800000 */
[----:B------:R2:W5:Y:S02]  /*5ba0*/  LDG.E.U8 R3, desc[UR36][R8.64+0x1] ;  /* 0x0000012408037981 */ /* 0x000564000c1e1100 */
.L_x_55:
[----:B------:R-:W-:Y:S05]  /*5bb0*/  BSYNC B1 ;  /* 0x0000000000017941 */ /* 0x000fea0003800000 */
.L_x_54:
[----:B-----5:R-:W-:Y:S01]  /*5bc0*/  LOP3.LUT R3, R3, 0xff, RZ, 0xc0, !PT ;  /* 0x000000ff03037812 */ /* 0x020fe200078ec0ff */
[----:B------:R-:W-:Y:S01]  /*5bd0*/  BSSY B1, `(.L_x_56) ;  /* 0x0000013000017945 */ /* 0x000fe20003800000 */
[----:B------:R-:W-:Y:S02]  /*5be0*/  IADD3 R15, P1, R15, 0x8, RZ ;  /* 0x000000080f0f7810 */ /* 0x000fe40007f3e0ff */
[----:B------:R-:W-:-:S03]  /*5bf0*/  F2FP.F16.E4M3.UNPACK_B R3, R3 ;  /* 0x00000003ff03723e */ /* 0x000fc600020006ff */
[----:B------:R-:W-:Y:S01]  /*5c00*/  IMAD.X R11, RZ, RZ, R11, P1 ;  /* 0x000000ffff0b7224 */ /* 0x000fe200008e060b */
[----:B------:R-:W-:Y:S01]  /*5c10*/  ISETP.GE.AND P1, PT, R19, 0x9, PT ;  /* 0x000000091300780c */ /* 0x000fe20003f26270 */
[----:B------:R-:W-:Y:S01]  /*5c20*/  HADD2.F32 R10, -RZ, R3.H0_H0 ;  /* 0x20000003ff0a7230 */ /* 0x000fe20000004100 */
[----:B------:R-:W-:Y:S01]  /*5c30*/  PRMT R3, RZ, 0x7610, R3 ;  /* 0x00007610ff037816 */ /* 0x000fe20000000003 */
[-C--:B------:R-:W-:Y:S01]  /*5c40*/  IMAD R14, R11, R20.reuse, RZ ;  /* 0x000000140b0e7224 */ /* 0x080fe200078e02ff */
[----:B------:R-:W-:Y:S01]  /*5c50*/  ISETP.LT.OR P4, PT, R0, 0x1, !P1 ;  /* 0x000000010000780c */ /* 0x000fe20004f81670 */
[----:B------:R-:W-:-:S04]  /*5c60*/  IMAD.WIDE.U32 R12, R15, R20, R12 ;  /* 0x000000140f0c7225 */ /* 0x000fc800078e000c */
[----:B------:R-:W-:Y:S01]  /*5c70*/  FMUL R10, R10, R161 ;  /* 0x000000a10a0a7220 */ /* 0x000fe20000400000 */
[----:B------:R-:W-:-:S03]  /*5c80*/  IMAD R14, R15, R21, R14 ;  /* 0x000000150f0e7224 */ /* 0x000fc600078e020e */
[----:B------:R-:W-:-:S01]  /*5c90*/  FFMA R25, R25, R160, R10 ;  /* 0x000000a019197223 */ /* 0x000fc2000000000a */
[----:B------:R-:W-:-:S04]  /*5ca0*/  IADD3 R10, P3, R12, R152, RZ ;  /* 0x000000980c0a7210 */ /* 0x000fc80007f7e0ff */
[----:B------:R-:W-:Y:S02]  /*5cb0*/  F2FP.SATFINITE.E4M3.F32.PACK_AB_MERGE_C R25, RZ, R25, RZ ;  /* 0x00000019ff19723e */ /* 0x000fe400048070ff */
[----:B------:R-:W-:-:S03]  /*5cc0*/  IADD3.X R11, R153, R13, R14, P3, !PT ;  /* 0x0000000d990b7210 */ /* 0x000fc60001ffe40e */
[----:B------:R3:W-:Y:S01]  /*5cd0*/  @!P2 STG.E.U8 desc[UR36][R6.64+0x1], R25 ;  /* 0x000001190600a986 */ /* 0x0007e2000c101124 */
[----:B------:R-:W-:Y:S05]  /*5ce0*/  @P4 BRA `(.L_x_57) ;  /* 0x0000000000044947 */ /* 0x000fea0003800000 */
[----:B------:R4:W5:Y:S02]  /*5cf0*/  LDG.E.U8 R3, desc[UR36][R10.64] ;  /* 0x000000240a037981 */ /* 0x000964000c1e1100 */
.L_x_57:
[----:B------:R-:W-:Y:S05]  /*5d00*/  BSYNC B1 ;  /* 0x0000000000017941 */ /* 0x000fea0003800000 */
.L_x_56:
        /* <DEDUP_REMOVED lines=12> */
.L_x_59:
[----:B------:R-:W-:Y:S05]  /*5dd0*/  BSYNC B1 ;  /* 0x0000000000017941 */ /* 0x000fea0003800000 */
.L_x_58:
[----:B-----5:R-:W-:Y:S01]  /*5de0*/  LOP3.LUT R3, R3, 0xff, RZ, 0xc0, !PT ;  /* 0x000000ff03037812 */ /* 0x020fe200078ec0ff */
[----:B------:R-:W-:Y:S01]  /*5df0*/  BSSY B1, `(.L_x_60) ;  /* 0x000000b000017945 */ /* 0x000fe20003800000 */
[----:B------:R-:W-:Y:S02]  /*5e00*/  ISETP.LT.OR P3, PT, R0, 0x9, !P0 ;  /* 0x000000090000780c */ /* 0x000fe40004761670 */
[----:B------:R-:W-:-:S05]  /*5e10*/  F2FP.F16.E4M3.UNPACK_B R3, R3 ;  /* 0x00000003ff03723e */ /* 0x000fca00020006ff */
[----:B------:R-:W-:Y:S01]  /*5e20*/  HADD2.F32 R12, -RZ, R3.H0_H0 ;  /* 0x20000003ff0c7230 */ /* 0x000fe20000004100 */
[----:B------:R-:W-:-:S04]  /*5e30*/  PRMT R3, RZ, 0x7610, R3 ;  /* 0x00007610ff037816 */ /* 0x000fc80000000003 */
[----:B------:R-:W-:-:S04]  /*5e40*/  FMUL R12, R12, R161 ;  /* 0x000000a10c0c7220 */ /* 0x000fc80000400000 */
[----:B------:R-:W-:-:S05]  /*5e50*/  FFMA R12, R27, R160, R12 ;  /* 0x000000a01b0c7223 */ /* 0x000fca000000000c */
[----:B0-----:R-:W-:-:S05]  /*5e60*/  F2FP.SATFINITE.E4M3.F32.PACK_AB_MERGE_C R13, RZ, R12, RZ ;  /* 0x0000000cff0d723e */ /* 0x001fca00048070ff */
[----:B------:R0:W-:Y:S01]  /*5e70*/  @!P2 STG.E.U8 desc[UR36][R4.64+0x1], R13 ;  /* 0x0000010d0400a986 */ /* 0x0001e2000c101124 */
[----:B------:R-:W-:Y:S05]  /*5e80*/  @P3 BRA `(.L_x_61) ;  /* 0x0000000000043947 */ /* 0x000fea0003800000 */
[----:B------:R0:W5:Y:S02]  /*5e90*/  LDG.E.U8 R3, desc[UR36][R8.64+0x8] ;  /* 0x0000082408037981 */ /* 0x000164000c1e1100 */
.L_x_61:
[----:B------:R-:W-:Y:S05]  /*5ea0*/  BSYNC B1 ;  /* 0x0000000000017941 */ /* 0x000fea0003800000 */
.L_x_60:
[----:B-----5:R-:W-:Y:S01]  /*5eb0*/  LOP3.LUT R3, R3, 0xff, RZ, 0xc0, !PT ;  /* 0x000000ff03037812 */ /* 0x020fe200078ec0ff */
[----:B------:R-:W-:Y:S01]  /*5ec0*/  BSSY B1, `(.L_x_62) ;  /* 0x000000b000017945 */ /* 0x000fe20003800000 */
[----:B------:R-:W-:Y:S02]  /*5ed0*/  ISETP.LT.OR P2, PT, R0, 0xa, !P0 ;  /* 0x0000000a0000780c */ /* 0x000fe40004741670 */
[----:B------:R-:W-:-:S05]  /*5ee0*/  F2FP.F16.E4M3.UNPACK_B R3, R3 ;  /* 0x00000003ff03723e */ /* 0x000fca00020006ff */
[----:B------:R-:W-:-:S05]  /*5ef0*/  HADD2.F32 R12, -RZ, R3.H0_H0 ;  /* 0x20000003ff0c7230 */ /* 0x000fca0000004100 */
[----:B------:R-:W-:-:S04]  /*5f00*/  FMUL R3, R12, R161 ;  /* 0x000000a10c037220 */ /* 0x000fc80000400000 */
[----:B------:R-:W-:-:S05]  /*5f10*/  FFMA R3, R28, R160, R3 ;  /* 0x000000a01c037223 */ /* 0x000fca0000000003 */
[----:B0-----:R-:W-:Y:S02]  /*5f20*/  F2FP.SATFINITE.E4M3.F32.PACK_AB_MERGE_C R13, RZ, R3, RZ ;  /* 0x00000003ff0d723e */ /* 0x001fe400048070ff */
[----:B------:R-:W-:-:S03]  /*5f30*/  PRMT R3, RZ, 0x7610, R3 ;  /* 0x00007610ff037816 */ /* 0x000fc60000000003 */
[----:B------:R0:W-:Y:S01]  /*5f40*/  @!P3 STG.E.U8 desc[UR36][R6.64+0x8], R13 ;  /* 0x0000080d0600b986 */ /* 0x0001e2000c101124 */
[----:B------:R-:W-:Y:S05]  /*5f50*/  @P2 BRA `(.L_x_63) ;  /* 0x0000000000042947 */ /* 0x000fea0003800000 */
[----:B------:R0:W5:Y:S02]  /*5f60*/  LDG.E.U8 R3, desc[UR36][R8.64+0x9] ;  /* 0x0000092408037981 */ /* 0x000164000c1e1100 */
.L_x_63:
[----:B------:R-:W-:Y:S05]  /*5f70*/  BSYNC B1 ;  /* 0x0000000000017941 */ /* 0x000fea0003800000 */
.L_x_62:
        /* <DEDUP_REMOVED lines=12> */
.L_x_65:
[----:B------:R-:W-:Y:S05]  /*6040*/  BSYNC B1 ;  /* 0x0000000000017941 */ /* 0x000fea0003800000 */
.L_x_64:
        /* <DEDUP_REMOVED lines=12> */
.L_x_67:
[----:B------:R-:W-:Y:S05]  /*6110*/  BSYNC B1 ;  /* 0x0000000000017941 */ /* 0x000fea0003800000 */
.L_x_66:
        /* <DEDUP_REMOVED lines=12> */
.L_x_69:
[----:B------:R-:W-:Y:S05]  /*61e0*/  BSYNC B1 ;  /* 0x0000000000017941 */ /* 0x000fea0003800000 */
.L_x_68:
        /* <DEDUP_REMOVED lines=12> */
.L_x_71:
[----:B------:R-:W-:Y:S05]  /*62b0*/  BSYNC B1 ;  /* 0x0000000000017941 */ /* 0x000fea0003800000 */
.L_x_70:
        /* <DEDUP_REMOVED lines=12> */
.L_x_73:
[----:B------:R-:W-:Y:S05]  /*6380*/  BSYNC B1 ;  /* 0x0000000000017941 */ /* 0x000fea0003800000 */
.L_x_72:
        /* <DEDUP_REMOVED lines=12> */
.L_x_75:
[----:B------:R-:W-:Y:S05]  /*6450*/  BSYNC B1 ;  /* 0x0000000000017941 */ /* 0x000fea0003800000 */
.L_x_74:
        /* <DEDUP_REMOVED lines=12> */
.L_x_77:
[----:B------:R-:W-:Y:S05]  /*6520*/  BSYNC B1 ;  /* 0x0000000000017941 */ /* 0x000fea0003800000 */
.L_x_76:
        /* <DEDUP_REMOVED lines=12> */
.L_x_79:
[----:B------:R-:W-:Y:S05]  /*65f0*/  BSYNC B1 ;  /* 0x0000000000017941 */ /* 0x000fea0003800000 */
.L_x_78:
        /* <DEDUP_REMOVED lines=12> */
.L_x_81:
[----:B------:R-:W-:Y:S05]  /*66c0*/  BSYNC B1 ;  /* 0x0000000000017941 */ /* 0x000fea0003800000 */
.L_x_80:
        /* <DEDUP_REMOVED lines=12> */
.L_x_83:
[----:B------:R-:W-:Y:S05]  /*6790*/  BSYNC B1 ;  /* 0x0000000000017941 */ /* 0x000fea0003800000 */
.L_x_82:
        /* <DEDUP_REMOVED lines=12> */
.L_x_85:
[----:B------:R-:W-:Y:S05]  /*6860*/  BSYNC B1 ;  /* 0x0000000000017941 */ /* 0x000fea0003800000 */
.L_x_84:
        /* <DEDUP_REMOVED lines=12> */
.L_x_87:
[----:B------:R-:W-:Y:S05]  /*6930*/  BSYNC B1 ;  /* 0x0000000000017941 */ /* 0x000fea0003800000 */
.L_x_86:
        /* <DEDUP_REMOVED lines=12> */
.L_x_89:
[----:B------:R-:W-:Y:S05]  /*6a00*/  BSYNC B1 ;  /* 0x0000000000017941 */ /* 0x000fea0003800000 */
.L_x_88:
        /* <DEDUP_REMOVED lines=12> */
.L_x_91:
[----:B------:R-:W-:Y:S05]  /*6ad0*/  BSYNC B1 ;  /* 0x0000000000017941 */ /* 0x000fea0003800000 */
.L_x_90:
        /* <DEDUP_REMOVED lines=12> */
.L_x_93:
[----:B------:R-:W-:Y:S05]  /*6ba0*/  BSYNC B1 ;  /* 0x0000000000017941 */ /* 0x000fea0003800000 */
.L_x_92:
        /* <DEDUP_REMOVED lines=12> */
.L_x_95:
[----:B------:R-:W-:Y:S05]  /*6c70*/  BSYNC B1 ;  /* 0x0000000000017941 */ /* 0x000fea0003800000 */
.L_x_94:
        /* <DEDUP_REMOVED lines=12> */
.L_x_97:
[----:B------:R-:W-:Y:S05]  /*6d40*/  BSYNC B1 ;  /* 0x0000000000017941 */ /* 0x000fea0003800000 */
.L_x_96:
        /* <DEDUP_REMOVED lines=12> */
.L_x_99:
[----:B------:R-:W-:Y:S05]  /*6e10*/  BSYNC B1 ;  /* 0x0000000000017941 */ /* 0x000fea0003800000 */
.L_x_98:
        /* <DEDUP_REMOVED lines=12> */
.L_x_101:
[----:B------:R-:W-:Y:S05]  /*6ee0*/  BSYNC B1 ;  /* 0x0000000000017941 */ /* 0x000fea0003800000 */
.L_x_100:
        /* <DEDUP_REMOVED lines=12> */
.L_x_103:
[----:B------:R-:W-:Y:S05]  /*6fb0*/  BSYNC B1 ;  /* 0x0000000000017941 */ /* 0x000fea0003800000 */
.L_x_102:
        /* <DEDUP_REMOVED lines=12> */
.L_x_105:
[----:B------:R-:W-:Y:S05]  /*7080*/  BSYNC B1 ;  /* 0x0000000000017941 */ /* 0x000fea0003800000 */
.L_x_104:
        /* <DEDUP_REMOVED lines=12> */
.L_x_107:
[----:B------:R-:W-:Y:S05]  /*7150*/  BSYNC B1 ;  /* 0x0000000000017941 */ /* 0x000fea0003800000 */
.L_x_106:
        /* <DEDUP_REMOVED lines=12> */
.L_x_109:
[----:B------:R-:W-:Y:S05]  /*7220*/  BSYNC B1 ;  /* 0x0000000000017941 */ /* 0x000fea0003800000 */
.L_x_108:
        /* <DEDUP_REMOVED lines=12> */
.L_x_111:
[----:B------:R-:W-:Y:S05]  /*72f0*/  BSYNC B1 ;  /* 0x0000000000017941 */ /* 0x000fea0003800000 */
.L_x_110:
        /* <DEDUP_REMOVED lines=12> */
.L_x_113:
[----:B------:R-:W-:Y:S05]  /*73c0*/  BSYNC B1 ;  /* 0x0000000000017941 */ /* 0x000fea0003800000 */
.L_x_112:
        /* <DEDUP_REMOVED lines=12> */
.L_x_115:
[----:B------:R-:W-:Y:S05]  /*7490*/  BSYNC B1 ;  /* 0x0000000000017941 */ /* 0x000fea0003800000 */
.L_x_114:
        /* <DEDUP_REMOVED lines=12> */
.L_x_117:
[----:B------:R-:W-:Y:S05]  /*7560*/  BSYNC B1 ;  /* 0x0000000000017941 */ /* 0x000fea0003800000 */
.L_x_116:
        /* <DEDUP_REMOVED lines=12> */
.L_x_119:
[----:B------:R-:W-:Y:S05]  /*7630*/  BSYNC B1 ;  /* 0x0000000000017941 */ /* 0x000fea0003800000 */
.L_x_118:
        /* <DEDUP_REMOVED lines=12> */
.L_x_121:
[----:B------:R-:W-:Y:S05]  /*7700*/  BSYNC B1 ;  /* 0x0000000000017941 */ /* 0x000fea0003800000 */
.L_x_120:
        /* <DEDUP_REMOVED lines=12> */
.L_x_123:
[----:B------:R-:W-:Y:S05]  /*77d0*/  BSYNC B1 ;  /* 0x0000000000017941 */ /* 0x000fea0003800000 */
.L_x_122:
        /* <DEDUP_REMOVED lines=12> */
.L_x_125:
[----:B------:R-:W-:Y:S05]  /*78a0*/  BSYNC B1 ;  /* 0x0000000000017941 */ /* 0x000fea0003800000 */
.L_x_124:
        /* <DEDUP_REMOVED lines=12> */
.L_x_127:
[----:B------:R-:W-:Y:S05]  /*7970*/  BSYNC B1 ;  /* 0x0000000000017941 */ /* 0x000fea0003800000 */
.L_x_126:
        /* <DEDUP_REMOVED lines=12> */
.L_x_129:
[----:B------:R-:W-:Y:S05]  /*7a40*/  BSYNC B1 ;  /* 0x0000000000017941 */ /* 0x000fea0003800000 */
.L_x_128:
        /* <DEDUP_REMOVED lines=12> */
.L_x_131:
[----:B------:R-:W-:Y:S05]  /*7b10*/  BSYNC B1 ;  /* 0x0000000000017941 */ /* 0x000fea0003800000 */
.L_x_130:
        /* <DEDUP_REMOVED lines=12> */
.L_x_133:
[----:B------:R-:W-:Y:S05]  /*7be0*/  BSYNC B1 ;  /* 0x0000000000017941 */ /* 0x000fea0003800000 */
.L_x_132:
        /* <DEDUP_REMOVED lines=12> */
.L_x_135:
[----:B------:R-:W-:Y:S05]  /*7cb0*/  BSYNC B1 ;  /* 0x0000000000017941 */ /* 0x000fea0003800000 */
.L_x_134:
        /* <DEDUP_REMOVED lines=12> */
.L_x_137:
[----:B------:R-:W-:Y:S05]  /*7d80*/  BSYNC B1 ;  /* 0x0000000000017941 */ /* 0x000fea0003800000 */
.L_x_136:
        /* <DEDUP_REMOVED lines=12> */
.L_x_139:
[----:B------:R-:W-:Y:S05]  /*7e50*/  BSYNC B1 ;  /* 0x0000000000017941 */ /* 0x000fea0003800000 */
.L_x_138:
        /* <DEDUP_REMOVED lines=12> */
.L_x_141:
[----:B------:R-:W-:Y:S05]  /*7f20*/  BSYNC B1 ;  /* 0x0000000000017941 */ /* 0x000fea0003800000 */
.L_x_140:
        /* <DEDUP_REMOVED lines=12> */
.L_x_143:
[----:B------:R-:W-:Y:S05]  /*7ff0*/  BSYNC B1 ;  /* 0x0000000000017941 */ /* 0x000fea0003800000 */
.L_x_142:
        /* <DEDUP_REMOVED lines=12> */
.L_x_145:
[----:B------:R-:W-:Y:S05]  /*80c0*/  BSYNC B1 ;  /* 0x0000000000017941 */ /* 0x000fea0003800000 */
.L_x_144:
        /* <DEDUP_REMOVED lines=12> */
.L_x_147:
[----:B------:R-:W-:Y:S05]  /*8190*/  BSYNC B1 ;  /* 0x0000000000017941 */ /* 0x000fea0003800000 */
.L_x_146:
        /* <DEDUP_REMOVED lines=12> */
.L_x_149:
[----:B------:R-:W-:Y:S05]  /*8260*/  BSYNC B1 ;  /* 0x0000000000017941 */ /* 0x000fea0003800000 */
.L_x_148:
        /* <DEDUP_REMOVED lines=12> */
.L_x_151:
[----:B------:R-:W-:Y:S05]  /*8330*/  BSYNC B1 ;  /* 0x0000000000017941 */ /* 0x000fea0003800000 */
.L_x_150:
        /* <DEDUP_REMOVED lines=12> */
.L_x_153:
[----:B------:R-:W-:Y:S05]  /*8400*/  BSYNC B1 ;  /* 0x0000000000017941 */ /* 0x000fea0003800000 */
.L_x_152:
        /* <DEDUP_REMOVED lines=12> */
.L_x_155:
[----:B------:R-:W-:Y:S05]  /*84d0*/  BSYNC B1 ;  /* 0x0000000000017941 */ /* 0x000fea0003800000 */
.L_x_154:
        /* <DEDUP_REMOVED lines=12> */
.L_x_157:
[----:B------:R-:W-:Y:S05]  /*85a0*/  BSYNC B1 ;  /* 0x0000000000017941 */ /* 0x000fea0003800000 */
.L_x_156:
        /* <DEDUP_REMOVED lines=12> */
.L_x_159:
[----:B------:R-:W-:Y:S05]  /*8670*/  BSYNC B1 ;  /* 0x0000000000017941 */ /* 0x000fea0003800000 */
.L_x_158:
        /* <DEDUP_REMOVED lines=12> */
.L_x_161:
[----:B------:R-:W-:Y:S05]  /*8740*/  BSYNC B1 ;  /* 0x0000000000017941 */ /* 0x000fea0003800000 */
.L_x_160:
        /* <DEDUP_REMOVED lines=12> */
.L_x_163:
[----:B------:R-:W-:Y:S05]  /*8810*/  BSYNC B1 ;  /* 0x0000000000017941 */ /* 0x000fea0003800000 */
.L_x_162:
        /* <DEDUP_REMOVED lines=12> */
.L_x_165:
[----:B------:R-:W-:Y:S05]  /*88e0*/  BSYNC B1 ;  /* 0x0000000000017941 */ /* 0x000fea0003800000 */
.L_x_164:
        /* <DEDUP_REMOVED lines=12> */
.L_x_167:
[----:B------:R-:W-:Y:S05]  /*89b0*/  BSYNC B1 ;  /* 0x0000000000017941 */ /* 0x000fea0003800000 */
.L_x_166:
        /* <DEDUP_REMOVED lines=12> */
.L_x_169:
[----:B------:R-:W-:Y:S05]  /*8a80*/  BSYNC B1 ;  /* 0x0000000000017941 */ /* 0x000fea0003800000 */
.L_x_168:
        /* <DEDUP_REMOVED lines=12> */
.L_x_171:
[----:B------:R-:W-:Y:S05]  /*8b50*/  BSYNC B1 ;  /* 0x0000000000017941 */ /* 0x000fea0003800000 */
.L_x_170:
        /* <DEDUP_REMOVED lines=12> */
.L_x_173:
[----:B------:R-:W-:Y:S05]  /*8c20*/  BSYNC B1 ;  /* 0x0000000000017941 */ /* 0x000fea0003800000 */
.L_x_172:
        /* <DEDUP_REMOVED lines=12> */
.L_x_175:
[----:B------:R-:W-:Y:S05]  /*8cf0*/  BSYNC B1 ;  /* 0x0000000000017941 */ /* 0x000fea0003800000 */
.L_x_174:
        /* <DEDUP_REMOVED lines=12> */
.L_x_177:
[----:B------:R-:W-:Y:S05]  /*8dc0*/  BSYNC B1 ;  /* 0x0000000000017941 */ /* 0x000fea0003800000 */
.L_x_176:
        /* <DEDUP_REMOVED lines=12> */
.L_x_179:
[----:B------:R-:W-:Y:S05]  /*8e90*/  BSYNC B1 ;  /* 0x0000000000017941 */ /* 0x000fea0003800000 */
.L_x_178:
        /* <DEDUP_REMOVED lines=12> */
.L_x_181:
[----:B------:R-:W-:Y:S05]  /*8f60*/  BSYNC B1 ;  /* 0x0000000000017941 */ /* 0x000fea0003800000 */
.L_x_180:
        /* <DEDUP_REMOVED lines=12> */
.L_x_183:
[----:B------:R-:W-:Y:S05]  /*9030*/  BSYNC B1 ;  /* 0x0000000000017941 */ /* 0x000fea0003800000 */
.L_x_182:
        /* <DEDUP_REMOVED lines=12> */
.L_x_185:
[----:B------:R-:W-:Y:S05]  /*9100*/  BSYNC B1 ;  /* 0x0000000000017941 */ /* 0x000fea0003800000 */
.L_x_184:
        /* <DEDUP_REMOVED lines=12> */
.L_x_187:
[----:B------:R-:W-:Y:S05]  /*91d0*/  BSYNC B1 ;  /* 0x0000000000017941 */ /* 0x000fea0003800000 */
.L_x_186:
        /* <DEDUP_REMOVED lines=12> */
.L_x_189:
[----:B------:R-:W-:Y:S05]  /*92a0*/  BSYNC B1 ;  /* 0x0000000000017941 */ /* 0x000fea0003800000 */
.L_x_188:
        /* <DEDUP_REMOVED lines=12> */
.L_x_191:
[----:B------:R-:W-:Y:S05]  /*9370*/  BSYNC B1 ;  /* 0x0000000000017941 */ /* 0x000fea0003800000 */
.L_x_190:
        /* <DEDUP_REMOVED lines=12> */
.L_x_193:
[----:B------:R-:W-:Y:S05]  /*9440*/  BSYNC B1 ;  /* 0x0000000000017941 */ /* 0x000fea0003800000 */
.L_x_192:
        /* <DEDUP_REMOVED lines=12> */
.L_x_195:
[----:B------:R-:W-:Y:S05]  /*9510*/  BSYNC B1 ;  /* 0x0000000000017941 */ /* 0x000fea0003800000 */
.L_x_194:
        /* <DEDUP_REMOVED lines=12> */
.L_x_197:
[----:B------:R-:W-:Y:S05]  /*95e0*/  BSYNC B1 ;  /* 0x0000000000017941 */ /* 0x000fea0003800000 */
.L_x_196:
        /* <DEDUP_REMOVED lines=12> */
.L_x_199:
[----:B------:R-:W-:Y:S05]  /*96b0*/  BSYNC B1 ;  /* 0x0000000000017941 */ /* 0x000fea0003800000 */
.L_x_198:
        /* <DEDUP_REMOVED lines=12> */
.L_x_201:
[----:B------:R-:W-:Y:S05]  /*9780*/  BSYNC B1 ;  /* 0x0000000000017941 */ /* 0x000fea0003800000 */
.L_x_200:
        /* <DEDUP_REMOVED lines=12> */
.L_x_203:
[----:B------:R-:W-:Y:S05]  /*9850*/  BSYNC B1 ;  /* 0x0000000000017941 */ /* 0x000fea0003800000 */
.L_x_202:
        /* <DEDUP_REMOVED lines=12> */
.L_x_205:
[----:B------:R-:W-:Y:S05]  /*9920*/  BSYNC B1 ;  /* 0x0000000000017941 */ /* 0x000fea0003800000 */
.L_x_204:
        /* <DEDUP_REMOVED lines=12> */
.L_x_207:
[----:B------:R-:W-:Y:S05]  /*99f0*/  BSYNC B1 ;  /* 0x0000000000017941 */ /* 0x000fea0003800000 */
.L_x_206:
        /* <DEDUP_REMOVED lines=12> */
.L_x_209:
[----:B------:R-:W-:Y:S05]  /*9ac0*/  BSYNC B1 ;  /* 0x0000000000017941 */ /* 0x000fea0003800000 */
.L_x_208:
        /* <DEDUP_REMOVED lines=12> */
.L_x_211:
[----:B------:R-:W-:Y:S05]  /*9b90*/  BSYNC B1 ;  /* 0x0000000000017941 */ /* 0x000fea0003800000 */
.L_x_210:
        /* <DEDUP_REMOVED lines=12> */
.L_x_213:
[----:B------:R-:W-:Y:S05]  /*9c60*/  BSYNC B1 ;  /* 0x0000000000017941 */ /* 0x000fea0003800000 */
.L_x_212:
        /* <DEDUP_REMOVED lines=12> */
.L_x_215:
[----:B------:R-:W-:Y:S05]  /*9d30*/  BSYNC B1 ;  /* 0x0000000000017941 */ /* 0x000fea0003800000 */
.L_x_214:
        /* <DEDUP_REMOVED lines=12> */
.L_x_217:
[----:B------:R-:W-:Y:S05]  /*9e00*/  BSYNC B1 ;  /* 0x0000000000017941 */ /* 0x000fea0003800000 */
.L_x_216:
        /* <DEDUP_REMOVED lines=12> */
.L_x_219:
[----:B------:R-:W-:Y:S05]  /*9ed0*/  BSYNC B1 ;  /* 0x0000000000017941 */ /* 0x000fea0003800000 */
.L_x_218:
        /* <DEDUP_REMOVED lines=12> */
.L_x_221:
[----:B------:R-:W-:Y:S05]  /*9fa0*/  BSYNC B1 ;  /* 0x0000000000017941 */ /* 0x000fea0003800000 */
.L_x_220:
        /* <DEDUP_REMOVED lines=12> */
.L_x_223:
[----:B------:R-:W-:Y:S05]  /*a070*/  BSYNC B1 ;  /* 0x0000000000017941 */ /* 0x000fea0003800000 */
.L_x_222:
        /* <DEDUP_REMOVED lines=12> */
.L_x_225:
[----:B------:R-:W-:Y:S05]  /*a140*/  BSYNC B1 ;  /* 0x0000000000017941 */ /* 0x000fea0003800000 */
.L_x_224:
        /* <DEDUP_REMOVED lines=12> */
.L_x_227:
[----:B------:R-:W-:Y:S05]  /*a210*/  BSYNC B1 ;  /* 0x0000000000017941 */ /* 0x000fea0003800000 */
.L_x_226:
        /* <DEDUP_REMOVED lines=12> */
.L_x_229:
[----:B------:R-:W-:Y:S05]  /*a2e0*/  BSYNC B1 ;  /* 0x0000000000017941 */ /* 0x000fea0003800000 */
.L_x_228:
        /* <DEDUP_REMOVED lines=12> */
.L_x_231:
[----:B------:R-:W-:Y:S05]  /*a3b0*/  BSYNC B1 ;  /* 0x0000000000017941 */ /* 0x000fea0003800000 */
.L_x_230:
        /* <DEDUP_REMOVED lines=12> */
.L_x_233:
[----:B------:R-:W-:Y:S05]  /*a480*/  BSYNC B1 ;  /* 0x0000000000017941 */ /* 0x000fea0003800000 */
.L_x_232:
        /* <DEDUP_REMOVED lines=12> */
.L_x_235:
[----:B------:R-:W-:Y:S05]  /*a550*/  BSYNC B1 ;  /* 0x0000000000017941 */ /* 0x000fea0003800000 */
.L_x_234:
        /* <DEDUP_REMOVED lines=12> */
.L_x_237:
[----:B------:R-:W-:Y:S05]  /*a620*/  BSYNC B1 ;  /* 0x0000000000017941 */ /* 0x000fea0003800000 */
.L_x_236:
        /* <DEDUP_REMOVED lines=12> */
.L_x_239:
[----:B------:R-:W-:Y:S05]  /*a6f0*/  BSYNC B1 ;  /* 0x0000000000017941 */ /* 0x000fea0003800000 */
.L_x_238:
        /* <DEDUP_REMOVED lines=12> */
.L_x_241:
[----:B------:R-:W-:Y:S05]  /*a7c0*/  BSYNC B1 ;  /* 0x0000000000017941 */ /* 0x000fea0003800000 */
.L_x_240:
        /* <DEDUP_REMOVED lines=12> */
.L_x_243:
[----:B------:R-:W-:Y:S05]  /*a890*/  BSYNC B1 ;  /* 0x0000000000017941 */ /* 0x000fea0003800000 */
.L_x_242:
        /* <DEDUP_REMOVED lines=12> */
.L_x_245:
[----:B------:R-:W-:Y:S05]  /*a960*/  BSYNC B1 ;  /* 0x0000000000017941 */ /* 0x000fea0003800000 */
.L_x_244:
        /* <DEDUP_REMOVED lines=12> */
.L_x_247:
[----:B------:R-:W-:Y:S05]  /*aa30*/  BSYNC B1 ;  /* 0x0000000000017941 */ /* 0x000fea0003800000 */
.L_x_246:
        /* <DEDUP_REMOVED lines=12> */
.L_x_249:
[----:B------:R-:W-:Y:S05]  /*ab00*/  BSYNC B1 ;  /* 0x0000000000017941 */ /* 0x000fea0003800000 */
.L_x_248:
        /* <DEDUP_REMOVED lines=12> */
.L_x_251:
[----:B------:R-:W-:Y:S05]  /*abd0*/  BSYNC B1 ;  /* 0x0000000000017941 */ /* 0x000fea0003800000 */
.L_x_250:
        /* <DEDUP_REMOVED lines=12> */
.L_x_253:
[----:B------:R-:W-:Y:S05]  /*aca0*/  BSYNC B1 ;  /* 0x0000000000017941 */ /* 0x000fea0003800000 */
.L_x_252:
        /* <DEDUP_REMOVED lines=12> */
.L_x_255:
[----:B------:R-:W-:Y:S05]  /*ad70*/  BSYNC B1 ;  /* 0x0000000000017941 */ /* 0x000fea0003800000 */
.L_x_254:
        /* <DEDUP_REMOVED lines=12> */
.L_x_257:
[----:B------:R-:W-:Y:S05]  /*ae40*/  BSYNC B1 ;  /* 0x0000000000017941 */ /* 0x000fea0003800000 */
.L_x_256:
        /* <DEDUP_REMOVED lines=12> */
.L_x_259:
[----:B------:R-:W-:Y:S05]  /*af10*/  BSYNC B1 ;  /* 0x0000000000017941 */ /* 0x000fea0003800000 */
.L_x_258:
        /* <DEDUP_REMOVED lines=12> */
.L_x_261:
[----:B------:R-:W-:Y:S05]  /*afe0*/  BSYNC B1 ;  /* 0x0000000000017941 */ /* 0x000fea0003800000 */
.L_x_260:
        /* <DEDUP_REMOVED lines=12> */
.L_x_263:
[----:B------:R-:W-:Y:S05]  /*b0b0*/  BSYNC B1 ;  /* 0x0000000000017941 */ /* 0x000fea0003800000 */
.L_x_262:
        /* <DEDUP_REMOVED lines=12> */
.L_x_265:
[----:B------:R-:W-:Y:S05]  /*b180*/  BSYNC B1 ;  /* 0x0000000000017941 */ /* 0x000fea0003800000 */
.L_x_264:
        /* <DEDUP_REMOVED lines=12> */
.L_x_267:
[----:B------:R-:W-:Y:S05]  /*b250*/  BSYNC B1 ;  /* 0x0000000000017941 */ /* 0x000fea0003800000 */
.L_x_266:
        /* <DEDUP_REMOVED lines=12> */
.L_x_269:
[----:B------:R-:W-:Y:S05]  /*b320*/  BSYNC B1 ;  /* 0x0000000000017941 */ /* 0x000fea0003800000 */
.L_x_268:
        /* <DEDUP_REMOVED lines=12> */
.L_x_271:
[----:B------:R-:W-:Y:S05]  /*b3f0*/  BSYNC B1 ;  /* 0x0000000000017941 */ /* 0x000fea0003800000 */
.L_x_270:
        /* <DEDUP_REMOVED lines=12> */
.L_x_273:
[----:B------:R-:W-:Y:S05]  /*b4c0*/  BSYNC B1 ;  /* 0x0000000000017941 */ /* 0x000fea0003800000 */
.L_x_272:
        /* <DEDUP_REMOVED lines=12> */
.L_x_275:
[----:B------:R-:W-:Y:S05]  /*b590*/  BSYNC B1 ;  /* 0x0000000000017941 */ /* 0x000fea0003800000 */
.L_x_274:
        /* <DEDUP_REMOVED lines=12> */
.L_x_277:
[----:B------:R-:W-:Y:S05]  /*b660*/  BSYNC B1 ;  /* 0x0000000000017941 */ /* 0x000fea0003800000 */
.L_x_276:
        /* <DEDUP_REMOVED lines=12> */
.L_x_279:
[----:B------:R-:W-:Y:S05]  /*b730*/  BSYNC B1 ;  /* 0x0000000000017941 */ /* 0x000fea0003800000 */
.L_x_278:
        /* <DEDUP_REMOVED lines=12> */
.L_x_281:
[----:B------:R-:W-:Y:S05]  /*b800*/  BSYNC B1 ;  /* 0x0000000000017941 */ /* 0x000fea0003800000 */
.L_x_280:
        /* <DEDUP_REMOVED lines=12> */
.L_x_283:
[----:B------:R-:W-:Y:S05]  /*b8d0*/  BSYNC B1 ;  /* 0x0000000000017941 */ /* 0x000fea0003800000 */
.L_x_282:
        /* <DEDUP_REMOVED lines=12> */
.L_x_285:
[----:B------:R-:W-:Y:S05]  /*b9a0*/  BSYNC B1 ;  /* 0x0000000000017941 */ /* 0x000fea0003800000 */
.L_x_284:
        /* <DEDUP_REMOVED lines=12> */
.L_x_287:
[----:B------:R-:W-:Y:S05]  /*ba70*/  BSYNC B1 ;  /* 0x0000000000017941 */ /* 0x000fea0003800000 */
.L_x_286:
        /* <DEDUP_REMOVED lines=12> */
.L_x_289:
[----:B------:R-:W-:Y:S05]  /*bb40*/  BSYNC B1 ;  /* 0x0000000000017941 */ /* 0x000fea0003800000 */
.L_x_288:
        /* <DEDUP_REMOVED lines=12> */
.L_x_291:
[----:B------:R-:W-:Y:S05]  /*bc10*/  BSYNC B1 ;  /* 0x0000000000017941 */ /* 0x000fea0003800000 */
.L_x_290:
        /* <DEDUP_REMOVED lines=12> */
.L_x_293:
[----:B------:R-:W-:Y:S05]  /*bce0*/  BSYNC B1 ;  /* 0x0000000000017941 */ /* 0x000fea0003800000 */
.L_x_292:
        /* <DEDUP_REMOVED lines=12> */
.L_x_295:
[----:B------:R-:W-:Y:S05]  /*bdb0*/  BSYNC B1 ;  /* 0x0000000000017941 */ /* 0x000fea0003800000 */
.L_x_294:
        /* <DEDUP_REMOVED lines=12> */
.L_x_297:
[----:B------:R-:W-:Y:S05]  /*be80*/  BSYNC B1 ;  /* 0x0000000000017941 */ /* 0x000fea0003800000 */
.L_x_296:
        /* <DEDUP_REMOVED lines=12> */
.L_x_299:
[----:B------:R-:W-:Y:S05]  /*bf50*/  BSYNC B1 ;  /* 0x0000000000017941 */ /* 0x000fea0003800000 */
.L_x_298:
        /* <DEDUP_REMOVED lines=12> */
.L_x_301:
[----:B------:R-:W-:Y:S05]  /*c020*/  BSYNC B1 ;  /* 0x0000000000017941 */ /* 0x000fea0003800000 */
.L_x_300:
        /* <DEDUP_REMOVED lines=12> */
.L_x_303:
[----:B------:R-:W-:Y:S05]  /*c0f0*/  BSYNC B1 ;  /* 0x0000000000017941 */ /* 0x000fea0003800000 */
.L_x_302:
[----:B-----5:R-:W-:Y:S01]  /*c100*/  LOP3.LUT R3, R3, 0xff, RZ, 0xc0, !PT ;  /* 0x000000ff03037812 */ /* 0x020fe200078ec0ff */
[----:B------:R-:W-:Y:S01]  /*c110*/  BSSY B1, `(.L_x_304) ;  /* 0x000000b000017945 */ /* 0x000fe20003800000 */
[----:B------:R-:W-:Y:S02]  /*c120*/  ISETP.LT.OR P2, PT, R0, 0xf9, !P1 ;  /* 0x000000f90000780c */ /* 0x000fe40004f41670 */
[----:B------:R-:W-:-:S05]  /*c130*/  F2FP.F16.E4M3.UNPACK_B R3, R3 ;  /* 0x00000003ff03723e */ /* 0x000fca00020006ff */
[----:B0-2---:R-:W-:Y:S01]  /*c140*/  HADD2.F32 R8, -RZ, R3.H0_H0 ;  /* 0x20000003ff087230 */ /* 0x005fe20000004100 */
[----:B------:R-:W-:-:S04]  /*c150*/  PRMT R3, RZ, 0x7610, R3 ;  /* 0x00007610ff037816 */ /* 0x000fc80000000003 */
[----:B------:R-:W-:-:S04]  /*c160*/  FMUL R8, R8, R161 ;  /* 0x000000a108087220 */ /* 0x000fc80000400000 */
[----:B------:R-:W-:-:S05]  /*c170*/  FFMA R8, R149, R160, R8 ;  /* 0x000000a095087223 */ /* 0x000fca0000000008 */
[----:B------:R-:W-:-:S05]  /*c180*/  F2FP.SATFINITE.E4M3.F32.PACK_AB_MERGE_C R9, RZ, R8, RZ ;  /* 0x00000008ff09723e */ /* 0x000fca00048070ff */
[----:B------:R0:W-:Y:S01]  /*c190*/  @!P0 STG.E.U8 desc[UR36][R6.64+0xf9], R9 ;  /* 0x0000f90906008986 */ /* 0x0001e2000c101124 */
[----:B------:R-:W-:Y:S05]  /*c1a0*/  @P2 BRA `(.L_x_305) ;  /* 0x0000000000042947 */ /* 0x000fea0003800000 */
[----:B------:R2:W5:Y:S02]  /*c1b0*/  LDG.E.U8 R3, desc[UR36][R10.64+0xf8] ;  /* 0x0000f8240a037981 */ /* 0x000564000c1e1100 */
.L_x_305:
[----:B------:R-:W-:Y:S05]  /*c1c0*/  BSYNC B1 ;  /* 0x0000000000017941 */ /* 0x000fea0003800000 */
.L_x_304:
[----:B-----5:R-:W-:Y:S01]  /*c1d0*/  LOP3.LUT R3, R3, 0xff, RZ, 0xc0, !PT ;  /* 0x000000ff03037812 */ /* 0x020fe200078ec0ff */
[----:B------:R-:W-:Y:S01]  /*c1e0*/  BSSY B1, `(.L_x_306) ;  /* 0x000000b000017945 */ /* 0x000fe20003800000 */
[----:B------:R-:W-:Y:S02]  /*c1f0*/  ISETP.LT.OR P1, PT, R0, 0xfa, !P1 ;  /* 0x000000fa0000780c */ /* 0x000fe40004f21670 */
[----:B------:R-:W-:Y:S02]  /*c200*/  F2FP.F16.E4M3.UNPACK_B R3, R3 ;  /* 0x00000003ff03723e */ /* 0x000fe400020006ff */
[----:B------:R-:W-:-:S03]  /*c210*/  PRMT R0, RZ, 0x7610, R0 ;  /* 0x00007610ff007816 */ /* 0x000fc60000000000 */
[----:B01-3--:R-:W-:-:S05]  /*c220*/  HADD2.F32 R6, -RZ, R3.H0_H0 ;  /* 0x20000003ff067230 */ /* 0x00bfca0000004100 */
[----:B------:R-:W-:-:S04]  /*c230*/  FMUL R3, R6, R161 ;  /* 0x000000a106037220 */ /* 0x000fc80000400000 */
[----:B------:R-:W-:-:S05]  /*c240*/  FFMA R3, R150, R160, R3 ;  /* 0x000000a096037223 */ /* 0x000fca0000000003 */
[----:B------:R-:W-:-:S05]  /*c250*/  F2FP.SATFINITE.E4M3.F32.PACK_AB_MERGE_C R3, RZ, R3, RZ ;  /* 0x00000003ff03723e */ /* 0x000fca00048070ff */
[----:B------:R0:W-:Y:S01]  /*c260*/  @!P2 STG.E.U8 desc[UR36][R4.64+0xf8], R3 ;  /* 0x0000f8030400a986 */ /* 0x0001e2000c101124 */
[----:B------:R-:W-:Y:S05]  /*c270*/  @P1 BRA `(.L_x_307) ;  /* 0x0000000000041947 */ /* 0x000fea0003800000 */
[----:B------:R1:W5:Y:S02]  /*c280*/  LDG.E.U8 R0, desc[UR36][R10.64+0xf9] ;  /* 0x0000f9240a007981 */ /* 0x000364000c1e1100 */
.L_x_307:
[----:B------:R-:W-:Y:S05]  /*c290*/  BSYNC B1 ;  /* 0x0000000000017941 */ /* 0x000fea0003800000 */
.L_x_306:
[----:B------:R-:W-:Y:S05]  /*c2a0*/  @P1 BRA `(.L_x_308) ;  /* 0x0000002000281947 */ /* 0x000fea0003800000 */
[----:B-----5:R-:W-:-:S04]  /*c2b0*/  LOP3.LUT R0, R0, 0xff, RZ, 0xc0, !PT ;  /* 0x000000ff00007812 */ /* 0x020fc800078ec0ff */
[----:B------:R-:W-:-:S05]  /*c2c0*/  F2FP.F16.E4M3.UNPACK_B R0, R0 ;  /* 0x00000000ff00723e */ /* 0x000fca00020006ff */
[----:B------:R-:W-:-:S05]  /*c2d0*/  HADD2.F32 R0, -RZ, R0.H0_H0 ;  /* 0x20000000ff007230 */ /* 0x000fca0000004100 */
[----:B------:R-:W-:-:S04]  /*c2e0*/  FMUL R0, R0, R161 ;  /* 0x000000a100007220 */ /* 0x000fc80000400000 */
[----:B------:R-:W-:-:S05]  /*c2f0*/  FFMA R0, R151, R160, R0 ;  /* 0x000000a097007223 */ /* 0x000fca0000000000 */
[----:B0-----:R-:W-:-:S05]  /*c300*/  F2FP.SATFINITE.E4M3.F32.PACK_AB_MERGE_C R3, RZ, R0, RZ ;  /* 0x00000000ff03723e */ /* 0x001fca00048070ff */
[----:B------:R3:W-:Y:S01]  /*c310*/  STG.E.U8 desc[UR36][R4.64+0xf9], R3 ;  /* 0x0000f90304007986 */ /* 0x0007e2000c101124 */
[----:B------:R-:W-:Y:S05]  /*c320*/  BRA `(.L_x_308) ;  /* 0x0000002000087947 */ /* 0x000fea0003800000 */
.L_x_51:
[----:B------:R-:W-:Y:S01]  /*c330*/  ISETP.GE.AND P1, PT, R19, 0x1, PT ;  /* 0x000000011300780c */ /* 0x000fe20003f26270 */
[-C--:B------:R-:W-:Y:S01]  /*c340*/  FMUL R24, R24, R160.reuse ;  /* 0x000000a018187220 */ /* 0x080fe20000400000 */
[-C--:B------:R-:W-:Y:S01]  /*c350*/  FMUL R25, R25, R160.reuse ;  /* 0x000000a019197220 */ /* 0x080fe20000400000 */
[----:B------:R-:W-:Y:S01]  /*c360*/  ISETP.GE.AND P0, PT, R19, 0x9, PT ;  /* 0x000000091300780c */ /* 0x000fe20003f06270 */
[-C--:B------:R-:W-:Y:S01]  /*c370*/  FMUL R26, R26, R160.reuse ;  /* 0x000000a01a1a7220 */ /* 0x080fe20000400000 */
[C---:B------:R-:W-:Y:S01]  /*c380*/  ISETP.LT.OR P2, PT, R0.reuse, 0x1, !P1 ;  /* 0x000000010000780c */ /* 0x040fe20004f41670 */
[-C--:B------:R-:W-:Y:S01]  /*c390*/  FMUL R27, R27, R160.reuse ;  /* 0x000000a01b1b7220 */ /* 0x080fe20000400000 */
[----:B------:R-:W-:Y:S01]  /*c3a0*/  ISETP.LT.OR P3, PT, R0, 0x2, !P1 ;  /* 0x000000020000780c */ /* 0x000fe20004f61670 */
[----:B------:R-:W-:Y:S01]  /*c3b0*/  FMUL R28, R28, R160 ;  /* 0x000000a01c1c7220 */ /* 0x000fe20000400000 */
[----:B------:R-:W-:Y:S01]  /*c3c0*/  F2FP.SATFINITE.E4M3.F32.PACK_AB_MERGE_C R3, RZ, R24, RZ ;  /* 0x00000018ff03723e */ /* 0x000fe200048070ff */
[-C--:B------:R-:W-:Y:S01]  /*c3d0*/  FMUL R29, R29, R160.reuse ;  /* 0x000000a01d1d7220 */ /* 0x080fe20000400000 */
[----:B------:R-:W-:Y:S01]  /*c3e0*/  F2FP.SATFINITE.E4M3.F32.PACK_AB_MERGE_C R25, RZ, R25, RZ ;  /* 0x00000019ff19723e */ /* 0x000fe200048070ff */
[-C--:B------:R-:W-:Y:S01]  /*c3f0*/  FMUL R30, R30, R160.reuse ;  /* 0x000000a01e1e7220 */ /* 0x080fe20000400000 */
[C---:B------:R-:W-:Y:S01]  /*c400*/  ISETP.LT.OR P4, PT, R0.reuse, 0x9, !P1 ;  /* 0x000000090000780c */ /* 0x040fe20004f81670 */
[-C--:B------:R-:W-:Y:S01]  /*c410*/  FMUL R31, R31, R160.reuse ;  /* 0x000000a01f1f7220 */ /* 0x080fe20000400000 */
[----:B------:R-:W-:Y:S01]  /*c420*/  ISETP.LT.OR P5, PT, R0, 0xa, !P1 ;  /* 0x0000000a0000780c */ /* 0x000fe20004fa1670 */
[----:B------:R-:W-:Y:S01]  /*c430*/  FMUL R32, R32, R160 ;  /* 0x000000a020207220 */ /* 0x000fe20000400000 */
[----:B------:R-:W-:Y:S01]  /*c440*/  F2FP.SATFINITE.E4M3.F32.PACK_AB_MERGE_C R9, RZ, R26, RZ ;  /* 0x0000001aff09723e */ /* 0x000fe200048070ff */
[----:B------:R0:W-:Y:S01]  /*c450*/  @!P2 STG.E.U8 desc[UR36][R6.64], R3 ;  /* 0x000000030600a986 */ /* 0x0001e2000c101124 */
[C---:B------:R-:W-:Y:S01]  /*c460*/  ISETP.LT.OR P2, PT, R0.reuse, 0x1, !P0 ;  /* 0x000000010000780c */ /* 0x040fe20004741670 */
[-C--:B------:R-:W-:Y:S01]  /*c470*/  FMUL R33, R33, R160.reuse ;  /* 0x000000a021217220 */ /* 0x080fe20000400000 */
[----:B------:R-:W-:Y:S01]  /*c480*/  F2FP.SATFINITE.E4M3.F32.PACK_AB_MERGE_C R27, RZ, R27, RZ ;  /* 0x0000001bff1b723e */ /* 0x000fe200048070ff */
[----:B------:R-:W-:Y:S01]  /*c490*/  @!P3 STG.E.U8 desc[UR36][R6.64+0x1], R25 ;  /* 0x000001190600b986 */ /* 0x000fe2000c101124 */
[----:B------:R-:W-:Y:S01]  /*c4a0*/  ISETP.LT.OR P3, PT, R0, 0x2, !P0 ;  /* 0x000000020000780c */ /* 0x000fe20004761670 */
[-C--:B------:R-:W-:Y:S01]  /*c4b0*/  FMUL R34, R34, R160.reuse ;  /* 0x000000a022227220 */ /* 0x080fe20000400000 */
[----:B------:R-:W-:Y:S01]  /*c4c0*/  F2FP.SATFINITE.E4M3.F32.PACK_AB_MERGE_C R29, RZ, R29, RZ ;  /* 0x0000001dff1d723e */ /* 0x000fe200048070ff */
[-C--:B------:R-:W-:Y:S01]  /*c4d0*/  FMUL R35, R35, R160.reuse ;  /* 0x000000a023237220 */ /* 0x080fe20000400000 */
[----:B------:R-:W-:Y:S01]  /*c4e0*/  F2FP.SATFINITE.E4M3.F32.PACK_AB_MERGE_C R31, RZ, R31, RZ ;  /* 0x0000001fff1f723e */ /* 0x000fe200048070ff */
[-C--:B------:R-:W-:Y:S01]  /*c4f0*/  FMUL R36, R36, R160.reuse ;  /* 0x000000a024247220 */ /* 0x080fe20000400000 */
[----:B------:R-:W-:Y:S01]  /*c500*/  F2FP.SATFINITE.E4M3.F32.PACK_AB_MERGE_C R33, RZ, R33, RZ ;  /* 0x00000021ff21723e */ /* 0x000fe200048070ff */
[----:B------:R-:W-:Y:S01]  /*c510*/  FMUL R37, R37, R160 ;  /* 0x000000a025257220 */ /* 0x000fe20000400000 */
[----:B0-----:R-:W-:Y:S01]  /*c520*/  F2FP.SATFINITE.E4M3.F32.PACK_AB_MERGE_C R3, RZ, R28, RZ ;  /* 0x0000001cff03723e */ /* 0x001fe200048070ff */
[----:B------:R0:W-:Y:S01]  /*c530*/  @!P2 STG.E.U8 desc[UR36][R4.64], R9 ;  /* 0x000000090400a986 */ /* 0x0001e2000c101124 */
[----:B------:R-:W-:Y:S01]  /*c540*/  ISETP.LT.OR P2, PT, R0, 0x9, !P0 ;  /* 0x000000090000780c */ /* 0x000fe20004741670 */
[-C--:B------:R-:W-:Y:S01]  /*c550*/  FMUL R38, R38, R160.reuse ;  /* 0x000000a026267220 */ /* 0x080fe20000400000 */
[----:B------:R-:W-:Y:S01]  /*c560*/  F2FP.SATFINITE.E4M3.F32.PACK_AB_MERGE_C R35, RZ, R35, RZ ;  /* 0x00000023ff23723e */ /* 0x000fe200048070ff */
[----:B------:R-:W-:Y:S01]  /*c570*/  @!P3 STG.E.U8 desc[UR36][R4.64+0x1], R27 ;  /* 0x0000011b0400b986 */ /* 0x000fe2000c101124 */
[C---:B------:R-:W-:Y:S01]  /*c580*/  ISETP.LT.OR P3, PT, R0.reuse, 0xa, !P0 ;  /* 0x0000000a0000780c */ /* 0x040fe20004761670 */
[-C--:B------:R-:W-:Y:S01]  /*c590*/  FMUL R39, R39, R160.reuse ;  /* 0x000000a027277220 */ /* 0x080fe20000400000 */
[----:B------:R-:W-:Y:S01]  /*c5a0*/  F2FP.SATFINITE.E4M3.F32.PACK_AB_MERGE_C R37, RZ, R37, RZ ;  /* 0x00000025ff25723e */ /* 0x000fe200048070ff */
[----:B------:R1:W-:Y:S01]  /*c5b0*/  @!P4 STG.E.U8 desc[UR36][R6.64+0x8], R3 ;  /* 0x000008030600c986 */ /* 0x0003e2000c101124 */
[----:B------:R-:W-:Y:S01]  /*c5c0*/  ISETP.LT.OR P4, PT, R0, 0x11, !P1 ;  /* 0x000000110000780c */ /* 0x000fe20004f81670 */
[-C--:B------:R-:W-:Y:S01]  /*c5d0*/  FMUL R40, R40, R160.reuse ;  /* 0x000000a028287220 */ /* 0x080fe20000400000 */
[-C--:B------:R-:W-:Y:S01]  /*c5e0*/  FMUL R41, R41, R160.reuse ;  /* 0x000000a029297220 */ /* 0x080fe20000400000 */
[----:B------:R-:W-:Y:S01]  /*c5f0*/  @!P5 STG.E.U8 desc[UR36][R6.64+0x9], R29 ;  /* 0x0000091d0600d986 */ /* 0x000fe2000c101124 */
[----:B------:R-:W-:Y:S01]  /*c600*/  ISETP.LT.OR P5, PT, R0, 0x12, !P1 ;  /* 0x000000120000780c */ /* 0x000fe20004fa1670 */
[----:B------:R-:W-:Y:S01]  /*c610*/  FMUL R42, R42, R160 ;  /* 0x000000a02a2a7220 */ /* 0x000fe20000400000 */
[----:B0-----:R-:W-:Y:S01]  /*c620*/  F2FP.SATFINITE.E4M3.F32.PACK_AB_MERGE_C R9, RZ, R30, RZ ;  /* 0x0000001eff09723e */ /* 0x001fe200048070ff */
[-C--:B------:R-:W-:Y:S01]  /*c630*/  FMUL R43, R43, R160.reuse ;  /* 0x000000a02b2b7220 */ /* 0x080fe20000400000 */
[----:B------:R-:W-:Y:S01]  /*c640*/  F2FP.SATFINITE.E4M3.F32.PACK_AB_MERGE_C R39, RZ, R39, RZ ;  /* 0x00000027ff27723e */ /* 0x000fe200048070ff */
[----:B------:R-:W-:Y:S01]  /*c650*/  @!P3 STG.E.U8 desc[UR36][R4.64+0x9], R31 ;  /* 0x0000091f0400b986 */ /* 0x000fe2000c101124 */
[----:B------:R-:W-:Y:S01]  /*c660*/  ISETP.LT.OR P3, PT, R0, 0x12, !P0 ;  /* 0x000000120000780c */ /* 0x000fe20004761670 */
[----:B------:R-:W-:Y:S01]  /*c670*/  FMUL R44, R44, R160 ;  /* 0x000000a02c2c7220 */ /* 0x000fe20000400000 */
[----:B-1----:R-:W-:Y:S01]  /*c680*/  F2FP.SATFINITE.E4M3.F32.PACK_AB_MERGE_C R3, RZ, R32, RZ ;  /* 0x00000020ff03723e */ /* 0x002fe200048070ff */
[----:B------:R0:W-:Y:S01]  /*c690*/  @!P2 STG.E.U8 desc[UR36][R4.64+0x8], R9 ;  /* 0x000008090400a986 */ /* 0x0001e2000c101124 */
[C---:B------:R-:W-:Y:S01]  /*c6a0*/  ISETP.LT.OR P2, PT, R0.reuse, 0x11, !P0 ;  /* 0x000000110000780c */ /* 0x040fe20004741670 */
[-C--:B------:R-:W-:Y:S01]  /*c6b0*/  FMUL R45, R45, R160.reuse ;  /* 0x000000a02d2d7220 */ /* 0x080fe20000400000 */
[----:B------:R-:W-:Y:S01]  /*c6c0*/  F2FP.SATFINITE.E4M3.F32.PACK_AB_MERGE_C R41, RZ, R41, RZ ;  /* 0x00000029ff29723e */ /* 0x000fe200048070ff */
[----:B------:R1:W-:Y:S01]  /*c6d0*/  @!P4 STG.E.U8 desc[UR36][R6.64+0x10], R3 ;  /* 0x000010030600c986 */ /* 0x0003e2000c101124 */
[----:B------:R-:W-:Y:S01]  /*c6e0*/  ISETP.LT.OR P4, PT, R0, 0x19, !P1 ;  /* 0x000000190000780c */ /* 0x000fe20004f81670 */
[-C--:B------:R-:W-:Y:S01]  /*c6f0*/  FMUL R46, R46, R160.reuse ;  /* 0x000000a02e2e7220 */ /* 0x080fe20000400000 */
[----:B------:R-:W-:Y:S01]  /*c700*/  F2FP.SATFINITE.E4M3.F32.PACK_AB_MERGE_C R43, RZ, R43, RZ ;  /* 0x0000002bff2b723e */ /* 0x000fe200048070ff */
[----:B------:R-:W-:Y:S01]  /*c710*/  @!P5 STG.E.U8 desc[UR36][R6.64+0x11], R33 ;  /* 0x000011210600d986 */ /* 0x000fe2000c101124 */
[----:B------:R-:W-:Y:S01]  /*c720*/  ISETP.LT.OR P5, PT, R0, 0x1a, !P1 ;  /* 0x0000001a0000780c */ /* 0x000fe20004fa1670 */
[----:B------:R-:W-:Y:S01]  /*c730*/  FMUL R47, R47, R160 ;  /* 0x000000a02f2f7220 */ /* 0x000fe20000400000 */
[----:B------:R-:W-:Y:S01]  /*c740*/  F2FP.SATFINITE.E4M3.F32.PACK_AB_MERGE_C R45, RZ, R45, RZ ;  /* 0x0000002dff2d723e */ /* 0x000fe200048070ff */
[----:B------:R-:W-:Y:S01]  /*c750*/  @!P3 STG.E.U8 desc[UR36][R4.64+0x11], R35 ;  /* 0x000011230400b986 */ /* 0x000fe2000c101124 */
[----:B0-----:R-:W-:Y:S01]  /*c760*/  F2FP.SATFINITE.E4M3.F32.PACK_AB_MERGE_C R9, RZ, R34, RZ ;  /* 0x00000022ff09723e */ /* 0x001fe200048070ff */
[-C--:B------:R-:W-:Y:S01]  /*c770*/  FMUL R48, R48, R160.reuse ;  /* 0x000000a030307220 */ /* 0x080fe20000400000 */
[C---:B------:R-:W-:Y:S01]  /*c780*/  ISETP.LT.OR P3, PT, R0.reuse, 0x1a, !P0 ;  /* 0x0000001a0000780c */ /* 0x040fe20004761670 */
[----:B------:R-:W-:Y:S01]  /*c790*/  FMUL R49, R49, R160 ;  /* 0x000000a031317220 */ /* 0x000fe20000400000 */
[----:B-1----:R-:W-:Y:S01]  /*c7a0*/  F2FP.SATFINITE.E4M3.F32.PACK_AB_MERGE_C R3, RZ, R36, RZ ;  /* 0x00000024ff03723e */ /* 0x002fe200048070ff */
[----:B------:R0:W-:Y:S01]  /*c7b0*/  @!P2 STG.E.U8 desc[UR36][R4.64+0x10], R9 ;  /* 0x000010090400a986 */ /* 0x0001e2000c101124 */
[----:B------:R-:W-:Y:S01]  /*c7c0*/  ISETP.LT.OR P2, PT, R0, 0x19, !P0 ;  /* 0x000000190000780c */ /* 0x000fe20004741670 */
[-C--:B------:R-:W-:Y:S01]  /*c7d0*/  FMUL R50, R50, R160.reuse ;  /* 0x000000a032327220 */ /* 0x080fe20000400000 */
        /* <DEDUP_REMOVED lines=8> */
[----:B------:R-:W-:Y:S01]  /*c860*/  FMUL R53, R53, R160 ;  /* 0x000000a035357220 */ /* 0x000fe20000400000 */
[----:B0-----:R-:W-:Y:S01]  /*c870*/  F2FP.SATFINITE.E4M3.F32.PACK_AB_MERGE_C R9, RZ, R38, RZ ;  /* 0x00000026ff09723e */ /* 0x001fe200048070ff */
        /* <DEDUP_REMOVED lines=340> */
[----:B------:R-:W-:Y:S01]  /*ddc0*/  FMUL R151, R151, R160 ;  /* 0x000000a097977220 */ /* 0x000fe20000400000 */
[----:B------:R1:W-:Y:S01]  /*ddd0*/  @!P4 STG.E.U8 desc[UR36][R6.64+0xb8], R3 ;  /* 0x0000b8030600c986 */ /* 0x0003e2000c101124 */
[----:B------:R-:W-:-:S02]  /*dde0*/  ISETP.LT.OR P4, PT, R0, 0xc1, !P1 ;  /* 0x000000c10000780c */ /* 0x000fc40004f81670 */
[----:B------:R-:W-:Y:S01]  /*ddf0*/  F2FP.SATFINITE.E4M3.F32.PACK_AB_MERGE_C R147, RZ, R147, RZ ;  /* 0x00000093ff93723e */ /* 0x000fe200048070ff */
[----:B------:R-:W-:Y:S01]  /*de00*/  @!P5 STG.E.U8 desc[UR36][R6.64+0xb9], R117 ;  /* 0x0000b9750600d986 */ /* 0x000fe2000c101124 */
[C---:B------:R-:W-:Y:S02]  /*de10*/  ISETP.LT.OR P5, PT, R0.reuse, 0xc2, !P1 ;  /* 0x000000c20000780c */ /* 0x040fe40004fa1670 */
[----:B------:R-:W-:Y:S01]  /*de20*/  F2FP.SATFINITE.E4M3.F32.PACK_AB_MERGE_C R149, RZ, R149, RZ ;  /* 0x00000095ff95723e */ /* 0x000fe200048070ff */
[----:B------:R-:W-:Y:S01]  /*de30*/  @!P3 STG.E.U8 desc[UR36][R4.64+0xb9], R119 ;  /* 0x0000b9770400b986 */ /* 0x000fe2000c101124 */
[----:B0-----:R-:W-:Y:S02]  /*de40*/  F2FP.SATFINITE.E4M3.F32.PACK_AB_MERGE_C R9, RZ, R118, RZ ;  /* 0x00000076ff09723e */ /* 0x001fe400048070ff */
[C---:B------:R-:W-:Y:S02]  /*de50*/  ISETP.LT.OR P3, PT, R0.reuse, 0xc2, !P0 ;  /* 0x000000c20000780c */ /* 0x040fe40004761670 */
[----:B-1----:R-:W-:Y:S01]  /*de60*/  F2FP.SATFINITE.E4M3.F32.PACK_AB_MERGE_C R3, RZ, R120, RZ ;  /* 0x00000078ff03723e */ /* 0x002fe200048070ff */
[----:B------:R0:W-:Y:S01]  /*de70*/  @!P2 STG.E.U8 desc[UR36][R4.64+0xb8], R9 ;  /* 0x0000b8090400a986 */ /* 0x0001e2000c101124 */
[----:B------:R-:W-:-:S02]  /*de80*/  ISETP.LT.OR P2, PT, R0, 0xc1, !P0 ;  /* 0x000000c10000780c */ /* 0x000fc40004741670 */
[----:B------:R-:W-:Y:S01]  /*de90*/  F2FP.SATFINITE.E4M3.F32.PACK_AB_MERGE_C R11, RZ, R150, RZ ;  /* 0x00000096ff0b723e */ /* 0x000fe200048070ff */
[----:B------:R1:W-:Y:S01]  /*dea0*/  @!P4 STG.E.U8 desc[UR36][R6.64+0xc0], R3 ;  /* 0x0000c0030600c986 */ /* 0x0003e2000c101124 */
[C---:B------:R-:W-:Y:S02]  /*deb0*/  ISETP.LT.OR P4, PT, R0.reuse, 0xc9, !P1 ;  /* 0x000000c90000780c */ /* 0x040fe40004f81670 */
[----:B------:R-:W-:Y:S01]  /*dec0*/  F2FP.SATFINITE.E4M3.F32.PACK_AB_MERGE_C R151, RZ, R151, RZ ;  /* 0x00000097ff97723e */ /* 0x000fe200048070ff */
[----:B------:R-:W-:Y:S01]  /*ded0*/  @!P5 STG.E.U8 desc[UR36][R6.64+0xc1], R121 ;  /* 0x0000c1790600d986 */ /* 0x000fe2000c101124 */
[C---:B------:R-:W-:Y:S02]  /*dee0*/  ISETP.LT.OR P5, PT, R0.reuse, 0xca, !P1 ;  /* 0x000000ca0000780c */ /* 0x040fe40004fa1670 */
[----:B0-----:R-:W-:Y:S01]  /*def0*/  F2FP.SATFINITE.E4M3.F32.PACK_AB_MERGE_C R9, RZ, R122, RZ ;  /* 0x0000007aff09723e */ /* 0x001fe200048070ff */
[----:B------:R-:W-:Y:S01]  /*df00*/  @!P3 STG.E.U8 desc[UR36][R4.64+0xc1], R123 ;  /* 0x0000c17b0400b986 */ /* 0x000fe2000c101124 */
[----:B------:R-:W-:-:S02]  /*df10*/  ISETP.LT.OR P3, PT, R0, 0xca, !P0 ;  /* 0x000000ca0000780c */ /* 0x000fc40004761670 */
[----:B-1----:R-:W-:Y:S01]  /*df20*/  F2FP.SATFINITE.E4M3.F32.PACK_AB_MERGE_C R3, RZ, R124, RZ ;  /* 0x0000007cff03723e */ /* 0x002fe200048070ff */
[----:B------:R0:W-:Y:S01]  /*df30*/  @!P2 STG.E.U8 desc[UR36][R4.64+0xc0], R9 ;  /* 0x0000c0090400a986 */ /* 0x0001e2000c101124 */
[----:B------:R-:W-:-:S03]  /*df40*/  ISETP.LT.OR P2, PT, R0, 0xc9, !P0 ;  /* 0x000000c90000780c */ /* 0x000fc60004741670 */
[----:B------:R1:W-:Y:S01]  /*df50*/  @!P4 STG.E.U8 desc[UR36][R6.64+0xc8], R3 ;  /* 0x0000c8030600c986 */ /* 0x0003e2000c101124 */
[----:B------:R-:W-:-:S03]  /*df60*/  ISETP.LT.OR P4, PT, R0, 0xd1, !P1 ;  /* 0x000000d10000780c */ /* 0x000fc60004f81670 */
[----:B------:R-:W-:Y:S01]  /*df70*/  @!P5 STG.E.U8 desc[UR36][R6.64+0xc9], R125 ;  /* 0x0000c97d0600d986 */ /* 0x000fe2000c101124 */
[C---:B------:R-:W-:Y:S02]  /*df80*/  ISETP.LT.OR P5, PT, R0.reuse, 0xd2, !P1 ;  /* 0x000000d20000780c */ /* 0x040fe40004fa1670 */
[----:B0-----:R-:W-:Y:S01]  /*df90*/  F2FP.SATFINITE.E4M3.F32.PACK_AB_MERGE_C R9, RZ, R126, RZ ;  /* 0x0000007eff09723e */ /* 0x001fe200048070ff */
[----:B------:R-:W-:Y:S01]  /*dfa0*/  @!P3 STG.E.U8 desc[UR36][R4.64+0xc9], R127 ;  /* 0x0000c97f0400b986 */ /* 0x000fe2000c101124 */
[C---:B------:R-:W-:Y:S02]  /*dfb0*/  ISETP.LT.OR P3, PT, R0.reuse, 0xd2, !P0 ;  /* 0x000000d20000780c */ /* 0x040fe40004761670 */
        /* <DEDUP_REMOVED lines=36> */
[----:B------:R-:W-:Y:S02]  /*e200*/  ISETP.LT.OR P5, PT, R0, 0xf1, !P1 ;  /* 0x000000f10000780c */ /* 0x000fe40004fa1670 */
[----:B0-----:R-:W-:Y:S02]  /*e210*/  F2FP.SATFINITE.E4M3.F32.PACK_AB_MERGE_C R9, RZ, R142, RZ ;  /* 0x0000008eff09723e */ /* 0x001fe400048070ff */
[----:B-1----:R-:W-:-:S03]  /*e220*/  F2FP.SATFINITE.E4M3.F32.PACK_AB_MERGE_C R3, RZ, R144, RZ ;  /* 0x00000090ff03723e */ /* 0x002fc600048070ff */
[----:B------:R0:W-:Y:S01]  /*e230*/  @!P2 STG.E.U8 desc[UR36][R4.64+0xe8], R9 ;  /* 0x0000e8090400a986 */ /* 0x0001e2000c101124 */
[----:B------:R-:W-:-:S03]  /*e240*/  ISETP.LT.OR P2, PT, R0, 0xf1, !P0 ;  /* 0x000000f10000780c */ /* 0x000fc60004741670 */
[----:B------:R-:W-:Y:S01]  /*e250*/  @!P4 STG.E.U8 desc[UR36][R4.64+0xe9], R143 ;  /* 0x0000e98f0400c986 */ /* 0x000fe2000c101124 */
[----:B------:R-:W-:-:S03]  /*e260*/  ISETP.LT.OR P4, PT, R0, 0xf2, !P0 ;  /* 0x000000f20000780c */ /* 0x000fc60004781670 */
[----:B------:R-:W-:Y:S01]  /*e270*/  @!P3 STG.E.U8 desc[UR36][R6.64+0xf1], R145 ;  /* 0x0000f1910600b986 */ /* 0x000fe2000c101124 */
[C---:B------:R-:W-:Y:S02]  /*e280*/  ISETP.LT.OR P3, PT, R0.reuse, 0xf9, !P1 ;  /* 0x000000f90000780c */ /* 0x040fe40004f61670 */
[C---:B------:R-:W-:Y:S01]  /*e290*/  ISETP.LT.OR P1, PT, R0.reuse, 0xfa, !P1 ;  /* 0x000000fa0000780c */ /* 0x040fe20004f21670 */
[----:B------:R1:W-:Y:S01]  /*e2a0*/  @!P5 STG.E.U8 desc[UR36][R6.64+0xf0], R3 ;  /* 0x0000f0030600d986 */ /* 0x0003e2000c101124 */
[C---:B------:R-:W-:Y:S02]  /*e2b0*/  ISETP.LT.OR P5, PT, R0.reuse, 0xf9, !P0 ;  /* 0x000000f90000780c */ /* 0x040fe400047a1670 */
[----:B------:R-:W-:Y:S02]  /*e2c0*/  ISETP.LT.OR P0, PT, R0, 0xfa, !P0 ;  /* 0x000000fa0000780c */ /* 0x000fe40004701670 */
[----:B0-----:R-:W-:Y:S01]  /*e2d0*/  F2FP.SATFINITE.E4M3.F32.PACK_AB_MERGE_C R9, RZ, R146, RZ ;  /* 0x00000092ff09723e */ /* 0x001fe200048070ff */
[----:B------:R0:W-:Y:S04]  /*e2e0*/  @!P4 STG.E.U8 desc[UR36][R4.64+0xf1], R147 ;  /* 0x0000f1930400c986 */ /* 0x0001e8000c101124 */
[----:B------:R0:W-:Y:S01]  /*e2f0*/  @!P2 STG.E.U8 desc[UR36][R4.64+0xf0], R9 ;  /* 0x0000f0090400a986 */ /* 0x0001e2000c101124 */
[----:B-1----:R-:W-:-:S03]  /*e300*/  F2FP.SATFINITE.E4M3.F32.PACK_AB_MERGE_C R3, RZ, R148, RZ ;  /* 0x00000094ff03723e */ /* 0x002fc600048070ff */
[----:B------:R0:W-:Y:S04]  /*e310*/  @!P1 STG.E.U8 desc[UR36][R6.64+0xf9], R149 ;  /* 0x0000f99506009986 */ /* 0x0001e8000c101124 */
[----:B------:R0:W-:Y:S04]  /*e320*/  @!P3 STG.E.U8 desc[UR36][R6.64+0xf8], R3 ;  /* 0x0000f8030600b986 */ /* 0x0001e8000c101124 */
[----:B------:R0:W-:Y:S04]  /*e330*/  @!P5 STG.E.U8 desc[UR36][R4.64+0xf8], R11 ;  /* 0x0000f80b0400d986 */ /* 0x0001e8000c101124 */
[----:B------:R0:W-:Y:S02]  /*e340*/  @!P0 STG.E.U8 desc[UR36][R4.64+0xf9], R151 ;  /* 0x0000f99704008986 */ /* 0x0001e4000c101124 */
.L_x_308:
[----:B------:R-:W-:Y:S05]  /*e350*/  BSYNC B0 ;  /* 0x0000000000007941 */ /* 0x000fea0003800000 */
.L_x_50:
[----:B------:R-:W-:Y:S01]  /*e360*/  ULDC UR4, c[0x0][0xc] ;  /* 0x0000030000047ab9 */ /* 0x000fe20000000800 */
[----:B------:R-:W-:Y:S01]  /*e370*/  ULDC UR5, c[0x0][0x10] ;  /* 0x0000040000057ab9 */ /* 0x000fe20000000800 */
[----:B0--3--:R-:W0:Y:S01]  /*e380*/  LDC R3, c[0x0][0x14] ;  /* 0x00000500ff037b82 */ /* 0x009e220000000800 */
[----:B------:R-:W-:Y:S01]  /*e390*/  UIMAD.WIDE.U32 UR4, UR4, UR5, URZ ;  /* 0x00000005040472a5 */ /* 0x000fe2000f8e003f */
[----:B-----5:R-:W-:Y:S01]  /*e3a0*/  PRMT R0, RZ, 0x7610, R0 ;  /* 0x00007610ff007816 */ /* 0x020fe20000000000 */
[----:B------:R-:W-:Y:S01]  /*e3b0*/  UMOV UR43, 0xffffffff ;  /* 0xffffffff002b7882 */ /* 0x000fe20000000000 */
[----:B------:R-:W-:-:S03]  /*e3c0*/  IMAD.MOV.U32 R22, RZ, RZ, -0x1 ;  /* 0xffffffffff167424 */ /* 0x000fc600078e00ff */
[----:B0-----:R-:W-:-:S04]  /*e3d0*/  IMAD.WIDE.U32 R16, R3, UR4, R16 ;  /* 0x0000000403107c25 */ /* 0x001fc8000f8e0010 */
[----:B------:R-:W-:Y:S01]  /*e3e0*/  IMAD R3, R3, UR5, RZ ;  /* 0x0000000503037c24 */ /* 0x000fe2000f8e02ff */
[----:B------:R-:W-:Y:S02]  /*e3f0*/  ULDC.64 UR4, c[0x0][0x650] ;  /* 0x0001940000047ab9 */ /* 0x000fe40000000a00 */
[----:B------:R-:W-:Y:S01]  /*e400*/  ISETP.GE.U32.AND P0, PT, R16, UR4, PT ;  /* 0x0000000410007c0c */ /* 0x000fe2000bf06070 */
[----:B------:R-:W-:-:S05]  /*e410*/  IMAD.IADD R17, R17, 0x1, R3 ;  /* 0x0000000111117824 */ /* 0x000fca00078e0203 */
[----:B------:R-:W-:-:S13]  /*e420*/  ISETP.GE.U32.AND.EX P0, PT, R17, UR5, PT, P0 ;  /* 0x0000000511007c0c */ /* 0x000fda000bf06100 */
[----:B------:R-:W-:Y:S05]  /*e430*/  @P0 BRA `(.L_x_309) ;  /* 0x0000000400680947 */ /* 0x000fea0003800000 */
[----:B------:R-:W0:Y:S01]  /*e440*/  S2R R12, SR_CTAID.X ;  /* 0x00000000000c7919 */ /* 0x000e220000002500 */
[----:B-12-4-:R-:W1:Y:S01]  /*e450*/  LDC.64 R10, c[0x0][0x628] ;  /* 0x00018a00ff0a7b82 */ /* 0x016e620000000a00 */
[----:B------:R-:W-:Y:S01]  /*e460*/  ULDC UR4, c[0x0][0x150] ;  /* 0x0000540000047ab9 */ /* 0x000fe20000000800 */
[----:B------:R-:W-:Y:S01]  /*e470*/  IMAD.MOV.U32 R8, RZ, RZ, R16 ;  /* 0x000000ffff087224 */ /* 0x000fe200078e0010 */
[----:B------:R-:W2:Y:S01]  /*e480*/  S2R R20, SR_CTAID.Y ;  /* 0x0000000000147919 */ /* 0x000ea20000002600 */
[----:B------:R-:W-:-:S04]  /*e490*/  IMAD.MOV.U32 R9, RZ, RZ, R17 ;  /* 0x000000ffff097224 */ /* 0x000fc800078e0011 */
[----:B------:R-:W3:Y:S08]  /*e4a0*/  LDC R21, c[0x0][0x144] ;  /* 0x00005100ff157b82 */ /* 0x000ef00000000800 */
[----:B------:R-:W4:Y:S08]  /*e4b0*/  LDC R0, c[0x0][0x630] ;  /* 0x00018c00ff007b82 */ /* 0x000f300000000800 */
[----:B------:R-:W2:Y:S01]  /*e4c0*/  LDC.64 R14, c[0x0][0x620] ;  /* 0x00018800ff0e7b82 */ /* 0x000ea20000000a00 */
[----:B-1----:R-:W-:-:S04]  /*e4d0*/  ISETP.NE.U32.AND P0, PT, R10, RZ, PT ;  /* 0x000000ff0a00720c */ /* 0x002fc80003f05070 */
[----:B------:R-:W-:Y:S02]  /*e4e0*/  ISETP.NE.AND.EX P0, PT, R11, RZ, PT, P0 ;  /* 0x000000ff0b00720c */ /* 0x000fe40003f05300 */
[----:B0-----:R-:W-:-:S05]  /*e4f0*/  I2FP.F32.U32 R3, R12 ;  /* 0x0000000c00037245 */ /* 0x001fca0000201000 */
[----:B------:R-:W-:-:S04]  /*e500*/  FMUL R3, R3, UR4 ;  /* 0x0000000403037c20 */ /* 0x000fc80008400000 */
[----:B------:R0:W1:Y:S02]  /*e510*/  F2I.U32.TRUNC.NTZ R19, R3 ;  /* 0x0000000300137305 */ /* 0x000064000020f000 */
[----:B---34-:R-:W-:Y:S05]  /*e520*/  @!P0 BRA `(.L_x_310) ;  /* 0x0000000000288947 */ /* 0x018fea0003800000 */
[----:B0-----:R-:W0:Y:S02]  /*e530*/  LDC R3, c[0x0][0x634] ;  /* 0x00018d00ff037b82 */ /* 0x001e240000000800 */
        /* <DEDUP_REMOVED lines=9> */
.L_x_310:
[----:B------:R-:W3:Y:S01]  /*e5d0*/  LDC.64 R26, c[0x0][0x640] ;  /* 0x00019000ff1a7b82 */ /* 0x000ee20000000a00 */
[-C--:B------:R-:W-:Y:S01]  /*e5e0*/  SHF.R.U64 R29, R8, R0.reuse, R9 ;  /* 0x00000000081d7219 */ /* 0x080fe20000001209 */
[----:B-1----:R-:W-:Y:S01]  /*e5f0*/  IMAD.MOV R19, RZ, RZ, -R19 ;  /* 0x000000ffff137224 */ /* 0x002fe200078e0a13 */
[----:B------:R-:W-:Y:S01]  /*e600*/  SHF.R.U32.HI R0, RZ, R0, R9 ;  /* 0x00000000ff007219 */ /* 0x000fe20000011609 */
[----:B------:R-:W-:Y:S01]  /*e610*/  ULDC UR4, c[0x0][0x154] ;  /* 0x0000550000047ab9 */ /* 0x000fe20000000800 */
[----:B0-----:R-:W-:Y:S01]  /*e620*/  IADD3 R3, P0, RZ, -R29, RZ ;  /* 0x8000001dff037210 */ /* 0x001fe20007f1e0ff */
[----:B------:R-:W-:Y:S02]  /*e630*/  IMAD R22, R21, R19, R12 ;  /* 0x0000001315167224 */ /* 0x000fe400078e020c */
[----:B------:R-:W0:Y:S01]  /*e640*/  LDC R6, c[0x0][0x618] ;  /* 0x00018600ff067b82 */ /* 0x000e220000000800 */
[----:B------:R-:W-:Y:S02]  /*e650*/  IMAD.MOV.U32 R7, RZ, RZ, 0x1 ;  /* 0x00000001ff077424 */ /* 0x000fe400078e00ff */
[----:B------:R-:W-:-:S04]  /*e660*/  IMAD.X R5, RZ, RZ, ~R0, P0 ;  /* 0x000000ffff057224 */ /* 0x000fc800000e0e00 */
[-C--:B--2---:R-:W-:Y:S01]  /*e670*/  IMAD R0, R5, R14.reuse, RZ ;  /* 0x0000000e05007224 */ /* 0x084fe200078e02ff */
[----:B------:R-:W1:Y:S01]  /*e680*/  LDC R8, c[0x0][0x608] ;  /* 0x00018200ff087b82 */ /* 0x000e620000000800 */
[----:B------:R-:W-:-:S04]  /*e690*/  IMAD.WIDE.U32 R4, R3, R14, R16 ;  /* 0x0000000e03047225 */ /* 0x000fc800078e0010 */
[----:B------:R-:W-:Y:S01]  /*e6a0*/  IMAD R3, R3, R15, R0 ;  /* 0x0000000f03037224 */ /* 0x000fe200078e0200 */
[----:B------:R-:W-:Y:S02]  /*e6b0*/  I2FP.F32.U32 R0, R20 ;  /* 0x0000001400007245 */ /* 0x000fe40000201000 */
[----:B------:R-:W2:Y:S01]  /*e6c0*/  LDC R24, c[0x0][0x658] ;  /* 0x00019600ff187b82 */ /* 0x000ea20000000800 */
[----:B------:R-:W-:Y:S01]  /*e6d0*/  IMAD.IADD R3, R5, 0x1, R3 ;  /* 0x0000000105037824 */ /* 0x000fe200078e0203 */
[----:B---3--:R-:W-:Y:S01]  /*e6e0*/  ISETP.NE.U32.AND P0, PT, R26, RZ, PT ;  /* 0x000000ff1a00720c */ /* 0x008fe20003f05070 */
[----:B------:R-:W-:Y:S01]  /*e6f0*/  FMUL R0, R0, UR4 ;  /* 0x0000000400007c20 */ /* 0x000fe20008400000 */
[----:B------:R-:W-:Y:S02]  /*e700*/  IMAD.MOV.U32 R5, RZ, RZ, -0x1 ;  /* 0xffffffffff057424 */ /* 0x000fe400078e00ff */
[----:B------:R-:W-:Y:S01]  /*e710*/  ISETP.NE.AND.EX P0, PT, R27, RZ, PT, P0 ;  /* 0x000000ff1b00720c */ /* 0x000fe20003f05300 */
[----:B------:R3:W4:Y:S01]  /*e720*/  F2I.U32.TRUNC.NTZ R13, R0 ;  /* 0x00000000000d7305 */ /* 0x000722000020f000 */
[----:B------:R-:W3:Y:S01]  /*e730*/  LDC R15, c[0x0][0x148] ;  /* 0x00005200ff0f7b82 */ /* 0x000ee20000000800 */
[----:B0-----:R-:W-:-:S02]  /*e740*/  SHF.R.U64 R12, R4, R6, R3 ;  /* 0x00000006040c7219 */ /* 0x001fc40000001203 */
[----:B------:R-:W-:-:S05]  /*e750*/  SHF.R.U32.HI R3, RZ, R6, R3 ;  /* 0x00000006ff037219 */ /* 0x000fca0000011603 */
[----:B------:R-:W0:Y:S01]  /*e760*/  LDC R19, c[0x0][0x600] ;  /* 0x00018000ff137b82 */ /* 0x000e220000000800 */
[-CC-:B-1----:R-:W-:Y:S02]  /*e770*/  SHF.R.U64 R10, R12, R8.reuse, R3.reuse ;  /* 0x000000080c0a7219 */ /* 0x182fe40000001203 */
[----:B------:R-:W-:-:S05]  /*e780*/  SHF.R.U32.HI R3, RZ, R8, R3 ;  /* 0x00000008ff037219 */ /* 0x000fca0000011603 */
[----:B------:R-:W1:Y:S01]  /*e790*/  LDC R21, c[0x0][0x648] ;  /* 0x00019200ff157b82 */ /* 0x000e620000000800 */
[-C--:B--2---:R-:W-:Y:S02]  /*e7a0*/  SHF.L.U32 R4, R5, R24.reuse, RZ ;  /* 0x0000001805047219 */ /* 0x084fe400000006ff */
[-CC-:B------:R-:W-:Y:S02]  /*e7b0*/  SHF.R.U64 R14, R10, R24.reuse, R3.reuse ;  /* 0x000000180a0e7219 */ /* 0x180fe40000001203 */
[----:B------:R-:W-:Y:S02]  /*e7c0*/  SHF.R.U32.HI R5, RZ, R24, R3 ;  /* 0x00000018ff057219 */ /* 0x000fe40000011603 */
[----:B------:R-:W-:Y:S01]  /*e7d0*/  LOP3.LUT R23, RZ, R4, RZ, 0x33, !PT ;  /* 0x00000004ff177212 */ /* 0x000fe200078e33ff */
[----:B------:R-:W2:Y:S01]  /*e7e0*/  LDC R25, c[0x0][0x638] ;  /* 0x00018e00ff197b82 */ /* 0x000ea20000000800 */
[----:B------:R-:W-:Y:S01]  /*e7f0*/  SHF.L.U32 R24, R7, R24, RZ ;  /* 0x0000001807187219 */ /* 0x000fe200000006ff */
[----:B------:R-:W-:-:S06]  /*e800*/  IMAD.MOV.U32 R4, RZ, RZ, R14 ;  /* 0x000000ffff047224 */ /* 0x000fcc00078e000e */
[----:B------:R-:W0:Y:S01]  /*e810*/  LDC R28, c[0x0][0x610] ;  /* 0x00018400ff1c7b82 */ /* 0x000e220000000800 */
[----:B----4-:R-:W-:Y:S05]  /*e820*/  @!P0 BRA `(.L_x_311) ;  /* 0x0000000000288947 */ /* 0x010fea0003800000 */
[----:B------:R-:W4:Y:S02]  /*e830*/  LDC R3, c[0x0][0x64c] ;  /* 0x00019300ff037b82 */ /* 0x000f240000000800 */
[----:B----4-:R-:W-:-:S05]  /*e840*/  IADD3 R3, P0, R14, R3, RZ ;  /* 0x000000030e037210 */ /* 0x010fca0007f1e0ff */
        /* <DEDUP_REMOVED lines=8> */
.L_x_311:
[----:B------:R-:W-:Y:S01]  /*e8d0*/  ISETP.NE.AND P0, PT, R2, 0x1, PT ;  /* 0x000000010200780c */ /* 0x000fe20003f05270 */
[----:B------:R-:W-:Y:S01]  /*e8e0*/  IMAD.MOV R13, RZ, RZ, -R13 ;  /* 0x000000ffff0d7224 */ /* 0x000fe200078e0a0d */
[----:B-1-3--:R-:W-:Y:S01]  /*e8f0*/  SHF.R.U64 R0, R4, R21, R5 ;  /* 0x0000001504007219 */ /* 0x00afe20000001205 */
[----:B0-----:R-:W-:Y:S01]  /*e900*/  VIADD R5, R19, 0xffffffff ;  /* 0xffffffff13057836 */ /* 0x001fe20000000000 */
[----:B------:R-:W-:Y:S02]  /*e910*/  LOP3.LUT R23, R10, R23, RZ, 0xc0, !PT ;  /* 0x000000170a177212 */ /* 0x000fe400078ec0ff */
[----:B------:R-:W-:Y:S01]  /*e920*/  R2UR UR43, R29 ;  /* 0x000000001d2b72ca */ /* 0x000fe200000e0000 */
[----:B------:R-:W-:Y:S01]  /*e930*/  IMAD.MOV R3, RZ, RZ, -R0 ;  /* 0x000000ffff037224 */ /* 0x000fe200078e0a00 */
[----:B------:R-:W-:Y:S01]  /*e940*/  LOP3.LUT R5, R12, R5, RZ, 0xc0, !PT ;  /* 0x000000050c057212 */ /* 0x000fe200078ec0ff */
[----:B------:R-:W-:Y:S02]  /*e950*/  IMAD R23, R24, R0, R23 ;  /* 0x0000000018177224 */ /* 0x000fe400078e0217 */
[----:B--2---:R-:W-:-:S02]  /*e960*/  IMAD R0, R3, R25, R14 ;  /* 0x0000001903007224 */ /* 0x004fc400078e020e */
[----:B------:R-:W-:Y:S02]  /*e970*/  @P0 IMAD R22, R15, R13, R20 ;  /* 0x0000000d0f160224 */ /* 0x000fe400078e0214 */
[----:B------:R-:W-:Y:S02]  /*e980*/  IMAD R0, R0, R19, R5 ;  /* 0x0000001300007224 */ /* 0x000fe400078e0205 */
[----:B------:R-:W-:Y:S02]  /*e990*/  IMAD R23, R23, R28, R22 ;  /* 0x0000001c17177224 */ /* 0x000fe400078e0216 */
[----:B------:R-:W-:-:S03]  /*e9a0*/  IMAD.MOV.U32 R3, RZ, RZ, 0x1 ;  /* 0x00000001ff037424 */ /* 0x000fc600078e00ff */
[----:B------:R-:W-:Y:S02]  /*e9b0*/  SEL R22, R0, R23, !P0 ;  /* 0x0000001700167207 */ /* 0x000fe40004000000 */
[----:B------:R-:W-:Y:S02]  /*e9c0*/  SEL R23, R23, R0, !P0 ;  /* 0x0000000017177207 */ /* 0x000fe40004000000 */
[----:B------:R-:W-:-:S07]  /*e9d0*/  PRMT R0, R3, 0x7610, R0 ;  /* 0x0000761003007816 */ /* 0x000fce0000000000 */
.L_x_309:
[----:B------:R-:W-:-:S13]  /*e9e0*/  LOP3.LUT P0, RZ, R0, 0xff, RZ, 0xc0, !PT ;  /* 0x000000ff00ff7812 */ /* 0x000fda000780c0ff */
[----:B------:R-:W-:Y:S05]  /*e9f0*/  @P0 BRA `(.L_x_312) ;  /* 0xffffff2400680947 */ /* 0x000fea000383ffff */
[----:B------:R-:W-:Y:S05]  /*ea00*/  EXIT ;  /* 0x000000000000794d */ /* 0x000fea0003800000 */
.L_x_3:
[----:B0-----:R-:W-:Y:S01]  /*ea10*/  ULDC.64 UR4, c[0x0][0x650] ;  /* 0x0001940000047ab9 */ /* 0x001fe20000000a00 */
[----:B------:R-:W-:Y:S01]  /*ea20*/  PRMT R3, RZ, 0x7610, R3 ;  /* 0x00007610ff037816 */ /* 0x000fe20000000003 */
[----:B------:R-:W-:Y:S01]  /*ea30*/  IMAD.MOV.U32 R19, RZ, RZ, -0x1 ;  /* 0xffffffffff137424 */ /* 0x000fe200078e00ff */
[----:B------:R-:W-:Y:S01]  /*ea40*/  ISETP.GE.U32.AND P0, PT, R16, UR4, PT ;  /* 0x0000000410007c0c */ /* 0x000fe2000bf06070 */
[----:B------:R-:W-:Y:S02]  /*ea50*/  IMAD.MOV.U32 R22, RZ, RZ, -0x1 ;  /* 0xffffffffff167424 */ /* 0x000fe400078e00ff */
        /* <DEDUP_REMOVED lines=21> */
.L_x_314:
        /* <DEDUP_REMOVED lines=17> */
[----:B------:R-:W-:-:S03]  /*ecc0*/  IMAD.MOV.U32 R7, RZ, RZ, 0x1 ;  /* 0x00000001ff077424 */ /* 0x000fc600078e00ff */
[----:B0-----:R-:W-:Y:S02]  /*ecd0*/  SHF.R.U64 R10, R6, R12, R3 ;  /* 0x0000000c060a7219 */ /* 0x001fe40000001203 */
[----:B------:R-:W-:Y:S02]  /*ece0*/  I2FP.F32.U32 R6, R0 ;  /* 0x0000000000067245 */ /* 0x000fe40000201000 */
[----:B------:R-:W0:Y:S01]  /*ecf0*/  LDC R8, c[0x0][0x658] ;  /* 0x00019600ff087b82 */ /* 0x000e220000000800 */
[----:B-1----:R-:W-:Y:S01]  /*ed00*/  ISETP.NE.U32.AND P0, PT, R24, RZ, PT ;  /* 0x000000ff1800720c */ /* 0x002fe20003f05070 */
[----:B---3--:R-:W-:Y:S02]  /*ed10*/  IMAD.MOV R5, RZ, RZ, -R9 ;  /* 0x000000ffff057224 */ /* 0x008fe400078e0a09 */
[----:B------:R-:W-:Y:S01]  /*ed20*/  FMUL R6, R6, UR4 ;  /* 0x0000000406067c20 */ /* 0x000fe20008400000 */
[----:B------:R-:W-:Y:S02]  /*ed30*/  SHF.R.U32.HI R3, RZ, R12, R3 ;  /* 0x0000000cff037219 */ /* 0x000fe40000011603 */
[----:B------:R-:W-:Y:S01]  /*ed40*/  ISETP.NE.AND.EX P0, PT, R25, RZ, PT, P0 ;  /* 0x000000ff1900720c */ /* 0x000fe20003f05300 */
[----:B------:R1:W3:Y:S01]  /*ed50*/  F2I.U32.TRUNC.NTZ R13, R6 ;  /* 0x00000006000d7305 */ /* 0x0002e2000020f000 */
[----:B------:R-:W1:Y:S01]  /*ed60*/  LDC R15, c[0x0][0x148] ;  /* 0x00005200ff0f7b82 */ /* 0x000e620000000800 */
[----:B--2---:R-:W-:-:S02]  /*ed70*/  IMAD R22, R11, R5, R4 ;  /* 0x000000050b167224 */ /* 0x004fc400078e0204 */
[----:B------:R-:W-:-:S05]  /*ed80*/  IMAD.MOV.U32 R5, RZ, RZ, -0x1 ;  /* 0xffffffffff057424 */ /* 0x000fca00078e00ff */
[----:B------:R-:W2:Y:S01]  /*ed90*/  LDC R20, c[0x0][0x600] ;  /* 0x00018000ff147b82 */ /* 0x000ea20000000800 */
[-CC-:B----4-:R-:W-:Y:S02]  /*eda0*/  SHF.R.U64 R12, R10, R14.reuse, R3.reuse ;  /* 0x0000000e0a0c7219 */ /* 0x190fe40000001203 */
[----:B------:R-:W-:-:S05]  /*edb0*/  SHF.R.U32.HI R3, RZ, R14, R3 ;  /* 0x0000000eff037219 */ /* 0x000fca0000011603 */
[----:B------:R-:W4:Y:S01]  /*edc0*/  LDC R19, c[0x0][0x648] ;  /* 0x00019200ff137b82 */ /* 0x000f220000000800 */
[-C--:B0-----:R-:W-:Y:S02]  /*edd0*/  SHF.L.U32 R4, R5, R8.reuse, RZ ;  /* 0x0000000805047219 */ /* 0x081fe400000006ff */
[--C-:B------:R-:W-:Y:S02]  /*ede0*/  SHF.R.U64 R14, R12, R8, R3.reuse ;  /* 0x000000080c0e7219 */ /* 0x100fe40000001203 */
[----:B------:R-:W-:Y:S02]  /*edf0*/  LOP3.LUT R27, RZ, R4, RZ, 0x33, !PT ;  /* 0x00000004ff1b7212 */ /* 0x000fe400078e33ff */
[-C--:B------:R-:W-:Y:S01]  /*ee00*/  SHF.R.U32.HI R5, RZ, R8.reuse, R3 ;  /* 0x00000008ff057219 */ /* 0x080fe20000011603 */
[----:B------:R-:W0:Y:S01]  /*ee10*/  LDC R21, c[0x0][0x638] ;  /* 0x00018e00ff157b82 */ /* 0x000e220000000800 */
[----:B------:R-:W-:Y:S01]  /*ee20*/  SHF.L.U32 R26, R7, R8, RZ ;  /* 0x00000008071a7219 */ /* 0x000fe200000006ff */
[----:B------:R-:W-:-:S06]  /*ee30*/  IMAD.MOV.U32 R4, RZ, RZ, R14 ;  /* 0x000000ffff047224 */ /* 0x000fcc00078e000e */
[----:B------:R-:W0:Y:S01]  /*ee40*/  LDC R28, c[0x0][0x610] ;  /* 0x00018400ff1c7b82 */ /* 0x000e220000000800 */
[----:B-1-3--:R-:W-:Y:S05]  /*ee50*/  @!P0 BRA `(.L_x_315) ;  /* 0x0000000000288947 */ /* 0x00afea0003800000 */
[----:B------:R-:W1:Y:S02]  /*ee60*/  LDC R3, c[0x0][0x64c] ;  /* 0x00019300ff037b82 */ /* 0x000e640000000800 */
[----:B-1----:R-:W-:-:S05]  /*ee70*/  IADD3 R3, P0, R14, R3, RZ ;  /* 0x000000030e037210 */ /* 0x002fca0007f1e0ff */
        /* <DEDUP_REMOVED lines=8> */
.L_x_315:
[----:B------:R-:W-:Y:S01]  /*ef00*/  ISETP.NE.AND P0, PT, R2, 0x1, PT ;  /* 0x000000010200780c */ /* 0x000fe20003f05270 */
[----:B--2---:R-:W-:Y:S01]  /*ef10*/  VIADD R7, R20, 0xffffffff ;  /* 0xffffffff14077836 */ /* 0x004fe20000000000 */
[----:B----4-:R-:W-:Y:S01]  /*ef20*/  SHF.R.U64 R4, R4, R19, R5 ;  /* 0x0000001304047219 */ /* 0x010fe20000001205 */
[----:B------:R-:W-:Y:S01]  /*ef30*/  IMAD.MOV R13, RZ, RZ, -R13 ;  /* 0x000000ffff0d7224 */ /* 0x000fe200078e0a0d */
[----:B------:R-:W-:Y:S02]  /*ef40*/  LOP3.LUT R3, R12, R27, RZ, 0xc0, !PT ;  /* 0x0000001b0c037212 */ /* 0x000fe400078ec0ff */
[----:B------:R-:W-:Y:S01]  /*ef50*/  LOP3.LUT R7, R10, R7, RZ, 0xc0, !PT ;  /* 0x000000070a077212 */ /* 0x000fe200078ec0ff */
[----:B------:R-:W-:Y:S02]  /*ef60*/  IMAD.MOV R5, RZ, RZ, -R4 ;  /* 0x000000ffff057224 */ /* 0x000fe400078e0a04 */
[----:B------:R-:W-:-:S04]  /*ef70*/  IMAD R3, R26, R4, R3 ;  /* 0x000000041a037224 */ /* 0x000fc800078e0203 */
[----:B------:R-:W-:Y:S02]  /*ef80*/  @P0 IMAD R22, R15, R13, R0 ;  /* 0x0000000d0f160224 */ /* 0x000fe400078e0200 */
[----:B0-----:R-:W-:Y:S02]  /*ef90*/  IMAD R0, R5, R21, R14 ;  /* 0x0000001505007224 */ /* 0x001fe400078e020e */
[----:B------:R-:W-:Y:S02]  /*efa0*/  IMAD R19, R3, R28, R22 ;  /* 0x0000001c03137224 */ /* 0x000fe400078e0216 */
[----:B------:R-:W-:Y:S02]  /*efb0*/  IMAD R0, R0, R20, R7 ;  /* 0x0000001400007224 */ /* 0x000fe400078e0207 */
[----:B------:R-:W-:-:S03]  /*efc0*/  IMAD.MOV.U32 R3, RZ, RZ, 0x1 ;  /* 0x00000001ff037424 */ /* 0x000fc600078e00ff */
[----:B------:R-:W-:Y:S02]  /*efd0*/  SEL R22, R0, R19, !P0 ;  /* 0x0000001300167207 */ /* 0x000fe40004000000 */
[----:B------:R-:W-:-:S07]  /*efe0*/  SEL R19, R19, R0, !P0 ;  /* 0x0000000013137207 */ /* 0x000fce0004000000 */
.L_x_313:
[----:B------:R-:W-:-:S08]  /*eff0*/  NOP ;  /* 0x0000000000007918 */ /* 0x000fd00000000000 */
[----:B------:R-:W0:-:S00]  /*f000*/  USETMAXREG.DEALLOC.CTAPOOL 0x28 ;  /* 0x00000028000079c8 */ /* 0x000e0000080e0500 */
[----:B------:R-:W-:-:S13]  /*f010*/  ISETP.NE.AND P0, PT, RZ, UR8, PT ;  /* 0x00000008ff007c0c */ /* 0x000fda000bf05270 */
[----:B------:R-:W-:Y:S05]  /*f020*/  @P0 EXIT ;  /* 0x000000000000094d */ /* 0x000fea0003800000 */
[----:B0-----:R-:W-:Y:S01]  /*f030*/  LOP3.LUT P0, RZ, R3, 0xff, RZ, 0xc0, !PT ;  /* 0x000000ff03ff7812 */ /* 0x001fe2000780c0ff */
[----:B------:R-:W-:Y:S02]  /*f040*/  IMAD.MOV.U32 R24, RZ, RZ, 0x1 ;  /* 0x00000001ff187424 */ /* 0x000fe400078e00ff */
[----:B------:R-:W-:-:S10]  /*f050*/  IMAD.MOV.U32 R25, RZ, RZ, RZ ;  /* 0x000000ffff197224 */ /* 0x000fd400078e00ff */
[----:B------:R-:W-:Y:S05]  /*f060*/  @!P0 BRA `(.L_x_316) ;  /* 0x0000001000048947 */ /* 0x000fea0003800000 */
[----:B------:R-:W-:Y:S01]  /*f070*/  ULDC UR5, c[0x0][0x28c] ;  /* 0x0000a30000057ab9 */ /* 0x000fe20000000800 */
[----:B------:R-:W-:Y:S01]  /*f080*/  ULDC UR42, c[0x0][0x658] ;  /* 0x00019600002a7ab9 */ /* 0x000fe20000000800 */
[----:B------:R-:W-:Y:S01]  /*f090*/  UMOV UR6, 0xffffffff ;  /* 0xffffffff00067882 */ /* 0x000fe20000000000 */
[----:B------:R-:W-:Y:S01]  /*f0a0*/  UIADD3 UR7, UR5, 0x7f, URZ ;  /* 0x0000007f05077890 */ /* 0x000fe2000fffe03f */
[C---:B------:R-:W-:Y:S01]  /*f0b0*/  LOP3.LUT P1, RZ, R18.reuse, 0x7f, RZ, 0xc0, !PT ;  /* 0x0000007f12ff7812 */ /* 0x040fe2000782c0ff */
[----:B------:R-:W-:Y:S01]  /*f0c0*/  UMOV UR8, 0x1 ;  /* 0x0000000100087882 */ /* 0x000fe20000000000 */
[----:B------:R-:W-:Y:S01]  /*f0d0*/  USHF.L.U32 UR6, UR6, UR42, URZ ;  /* 0x0000002a06067299 */ /* 0x000fe2000800063f */
[----:B------:R-:W-:Y:S01]  /*f0e0*/  LOP3.LUT P0, RZ, R18, 0x1f, RZ, 0xc0, !PT ;  /* 0x0000001f12ff7812 */ /* 0x000fe2000780c0ff */
[----:B------:R-:W-:Y:S01]  /*f0f0*/  USHF.L.U32 UR42, UR8, UR42, URZ ;  /* 0x0000002a082a7299 */ /* 0x000fe2000800063f */
[----:B------:R-:W-:Y:S01]  /*f100*/  BSSY B7, `(.L_x_316) ;  /* 0x00000f7000077945 */ /* 0x000fe20003800000 */
[----:B------:R-:W-:Y:S01]  /*f110*/  USHF.R.S32.HI UR8, URZ, 0x1f, UR7 ;  /* 0x0000001f3f087899 */ /* 0x000fe20008011407 */
[----:B------:R-:W-:Y:S01]  /*f120*/  PLOP3.LUT P0, PT, P0, P1, PT, 0x8a, 0x0 ;  /* 0x000000000000781c */ /* 0x000fe20000703172 */
[----:B------:R-:W-:Y:S01]  /*f130*/  ULDC UR4, c[0x0][0xc] ;  /* 0x0000030000047ab9 */ /* 0x000fe20000000800 */
[----:B------:R-:W-:Y:S01]  /*f140*/  ULDC UR5, c[0x0][0x10] ;  /* 0x0000040000057ab9 */ /* 0x000fe20000000800 */
[----:B------:R-:W-:Y:S01]  /*f150*/  ULEA.HI UR8, UR8, UR7, URZ, 0x7 ;  /* 0x0000000708087291 */ /* 0x000fe2000f8f383f */
[----:B------:R-:W-:Y:S01]  /*f160*/  P2R R0, PR, RZ, 0x2 ;  /* 0x00000002ff007803 */ /* 0x000fe20000000000 */
[----:B------:R-:W-:Y:S01]  /*f170*/  UIMAD.WIDE.U32 UR4, UR4, UR5, URZ ;  /* 0x00000005040472a5 */ /* 0x000fe2000f8e003f */
[----:B------:R-:W-:Y:S01]  /*f180*/  IMAD.MOV.U32 R26, RZ, RZ, 0x1 ;  /* 0x00000001ff1a7424 */ /* 0x000fe200078e00ff */
[----:B------:R-:W-:Y:S01]  /*f190*/  ULOP3.LUT UR43, URZ, UR6, URZ, 0x33, !UPT ;  /* 0x000000063f2b7292 */ /* 0x000fe2000f8e333f */
[----:B------:R-:W-:Y:S01]  /*f1a0*/  P2R R28, PR, RZ, 0x1 ;  /* 0x00000001ff1c7803 */ /* 0x000fe20000000000 */
[----:B------:R-:W-:Y:S01]  /*f1b0*/  USHF.R.S32.HI UR44, URZ, 0x7, UR8 ;  /* 0x000000073f2c7899 */ /* 0x000fe20008011408 */
[----:B------:R-:W-:Y:S01]  /*f1c0*/  IMAD.MOV.U32 R24, RZ, RZ, 0x1 ;  /* 0x00000001ff187424 */ /* 0x000fe200078e00ff */
[----:B------:R-:W-:Y:S01]  /*f1d0*/  ULDC UR6, c[0x0][0x14] ;  /* 0x0000050000067ab9 */ /* 0x000fe20000000800 */
[----:B------:R-:W-:Y:S01]  /*f1e0*/  IMAD.MOV.U32 R25, RZ, RZ, RZ ;  /* 0x000000ffff197224 */ /* 0x000fe200078e00ff */
[----:B------:R-:W-:-:S02]  /*f1f0*/  UIMAD.WIDE.U32 UR38, UR4, UR6, URZ ;  /* 0x00000006042672a5 */ /* 0x000fc4000f8e003f */
[----:B------:R-:W-:Y:S01]  /*f200*/  UIMAD UR45, UR5, UR6, URZ ;  /* 0x00000006052d72a4 */ /* 0x000fe2000f8e023f */
[----:B------:R-:W-:Y:S01]  /*f210*/  ULDC UR41, c[0x0][0x600] ;  /* 0x0001800000297ab9 */ /* 0x000fe20000000800 */
[----:B------:R-:W-:Y:S02]  /*f220*/  ULOP3.LUT UR46, UR40, 0x2, URZ, 0xfc, !UPT ;  /* 0x00000002282e7892 */ /* 0x000fe4000f8efc3f */
[----:B------:R-:W-:Y:S02]  /*f230*/  UIADD3 UR41, UR41, -0x1, URZ ;  /* 0xffffffff29297890 */ /* 0x000fe4000fffe03f */
[----:B------:R-:W-:Y:S02]  /*f240*/  UIADD3 UR45, UR39, UR45, URZ ;  /* 0x0000002d272d7290 */ /* 0x000fe4000fffe03f */
[----:B------:R-:W-:Y:S01]  /*f250*/  UIADD3 UR47, UR44, 0x1, URZ ;  /* 0x000000012c2f7890 */ /* 0x000fe2000fffe03f */
[----:B------:R-:W-:-:S11]  /*f260*/  ULDC.64 UR36, c[0x0][0x198] ;  /* 0x0000660000247ab9 */ /* 0x000fd60000000a00 */
.L_x_330:
[----:B------:R-:W-:-:S03]  /*f270*/  UMOV UR4, 0xffffffff ;  /* 0xffffffff00047882 */ /* 0x000fc60000000000 */
[----:B------:R-:W-:Y:S05]  /*f280*/  BRA.DIV UR4, `(.L_x_317) ;  /* 0x0000001204d47947 */ /* 0x000fea000b800000 */
[----:B------:R-:W-:-:S13]  /*f290*/  ELECT P6, URZ, PT ;  /* 0x00000000003f782f */ /* 0x000fda00038c0000 */
.L_x_349:
[----:B------:R-:W-:Y:S04]  /*f2a0*/  BSSY B6, `(.L_x_318) ;  /* 0x0000069000067945 */ /* 0x000fe80003800000 */
[----:B------:R-:W-:Y:S05]  /*f2b0*/  @!P6 BRA `(.L_x_319) ;  /* 0x00000004009ce947 */ /* 0x000fea0003800000 */
[----:B------:R-:W0:Y:S01]  /*f2c0*/  S2R R0, SR_CgaCtaId ;  /* 0x0000000000007919 */ /* 0x000e220000008800 */
[----:B------:R-:W-:-:S04]  /*f2d0*/  MOV R27, 0x400 ;  /* 0x00000400001b7802 */ /* 0x000fc80000000f00 */
[----:B0-----:R-:W-:-:S05]  /*f2e0*/  LEA R27, R0, R27, 0x18 ;  /* 0x0000001b001b7211 */ /* 0x001fca00078ec0ff */
[----:B------:R-:W-:-:S05]  /*f2f0*/  VIADD R0, R27, 0x800 ;  /* 0x000008001b007836 */ /* 0x000fca0000000000 */
[----:B------:R-:W-:-:S13]  /*f300*/  LOP3.LUT P0, RZ, R0, 0x3ff, RZ, 0xc0, !PT ;  /* 0x000003ff00ff7812 */ /* 0x000fda000780c0ff */
[----:B------:R-:W-:Y:S05]  /*f310*/  @!P0 BRA `(.L_x_320) ;  /* 0x0000000000408947 */ /* 0x000fea0003800000 */
[----:B------:R-:W-:Y:S01]  /*f320*/  MOV R14, 0x0 ;  /* 0x00000000000e7802 */ /* 0x000fe20000000f00 */
[----:B------:R-:W-:Y:S01]  /*f330*/  ULDC.64 UR4, c[0x4][0x78] ;  /* 0x01001e0000047ab9 */ /* 0x000fe20000000a00 */
[----:B------:R-:W-:Y:S01]  /*f340*/  ULDC.64 UR6, c[0x4][0x8] ;  /* 0x0100020000067ab9 */ /* 0x000fe20000000a00 */
[----:B------:R-:W-:Y:S02]  /*f350*/  IMAD.U32 R4, RZ, RZ, UR4 ;  /* 0x00000004ff047e24 */ /* 0x000fe4000f8e00ff */
[----:B------:R-:W-:Y:S01]  /*f360*/  IMAD.U32 R5, RZ, RZ, UR5 ;  /* 0x00000005ff057e24 */ /* 0x000fe2000f8e00ff */
[----:B------:R-:W0:Y:S01]  /*f370*/  LDC.64 R14, c[0x4][R14] ;  /* 0x010000000e0e7b82 */ /* 0x000e220000000a00 */
[----:B------:R-:W-:Y:S01]  /*f380*/  ULDC.64 UR4, c[0x4][0x80] ;  /* 0x0100200000047ab9 */ /* 0x000fe20000000a00 */
[----:B------:R-:W-:Y:S02]  /*f390*/  IMAD.U32 R10, RZ, RZ, UR6 ;  /* 0x00000006ff0a7e24 */ /* 0x000fe4000f8e00ff */
[----:B------:R-:W-:-:S02]  /*f3a0*/  IMAD.U32 R6, RZ, RZ, UR4 ;  /* 0x00000004ff067e24 */ /* 0x000fc4000f8e00ff */
[----:B------:R-:W-:Y:S02]  /*f3b0*/  IMAD.U32 R7, RZ, RZ, UR5 ;  /* 0x00000005ff077e24 */ /* 0x000fe4000f8e00ff */
[----:B------:R-:W-:Y:S02]  /*f3c0*/  IMAD.U32 R11, RZ, RZ, UR7 ;  /* 0x00000007ff0b7e24 */ /* 0x000fe4000f8e00ff */
[----:B------:R-:W-:Y:S02]  /*f3d0*/  IMAD.MOV.U32 R8, RZ, RZ, 0x70 ;  /* 0x00000070ff087424 */ /* 0x000fe400078e00ff */
[----:B------:R-:W-:Y:S02]  /*f3e0*/  IMAD.MOV.U32 R12, RZ, RZ, 0x1 ;  /* 0x00000001ff0c7424 */ /* 0x000fe400078e00ff */
[----:B------:R-:W-:-:S07]  /*f3f0*/  IMAD.MOV.U32 R13, RZ, RZ, RZ ;  /* 0x000000ffff0d7224 */ /* 0x000fce00078e00ff */
[----:B------:R-:W-:-:S07]  /*f400*/  LEPC R20, `(.L_x_320) ;  /* 0x000000001014794e */ /* 0x000fce0000000000 */
[----:B0-----:R-:W-:Y:S05]  /*f410*/  CALL.ABS.NOINC R14 ;  /* 0x000000000e007343 */ /* 0x001fea0003c00000 */
.L_x_320:
        /* <DEDUP_REMOVED lines=19> */
.L_x_321:
[----:B------:R-:W0:Y:S02]  /*f550*/  LDC R0, c[0x0][0x28c] ;  /* 0x0000a300ff007b82 */ /* 0x000e240000000800 */
[----:B0-----:R-:W-:-:S13]  /*f560*/  ISETP.GE.AND P0, PT, R0, 0x1, PT ;  /* 0x000000010000780c */ /* 0x001fda0003f06270 */
[----:B------:R-:W-:Y:S05]  /*f570*/  @!P0 BRA `(.L_x_319) ;  /* 0x0000000000ec8947 */ /* 0x000fea0003800000 */
[----:B------:R-:W-:Y:S02]  /*f580*/  IMAD.SHL.U32 R22, R22, 0x100, RZ ;  /* 0x0000010016167824 */ /* 0x000fe400078e00ff */
[----:B------:R-:W-:Y:S02]  /*f590*/  IMAD.SHL.U32 R19, R19, 0x80, RZ ;  /* 0x0000008013137824 */ /* 0x000fe400078e00ff */
[----:B------:R-:W-:Y:S02]  /*f5a0*/  IMAD.MOV.U32 R7, RZ, RZ, RZ ;  /* 0x000000ffff077224 */ /* 0x000fe400078e00ff */
[----:B------:R-:W-:Y:S02]  /*f5b0*/  IMAD.U32 R8, RZ, RZ, UR47 ;  /* 0x0000002fff087e24 */ /* 0x000fe4000f8e00ff */
[----:B------:R-:W-:Y:S02]  /*f5c0*/  IMAD.MOV.U32 R0, RZ, RZ, R24 ;  /* 0x000000ffff007224 */ /* 0x000fe400078e0018 */
[----:B------:R-:W-:-:S02]  /*f5d0*/  IMAD.MOV.U32 R4, RZ, RZ, R25 ;  /* 0x000000ffff047224 */ /* 0x000fc400078e0019 */
[----:B------:R-:W-:-:S07]  /*f5e0*/  VIADD R9, R22, 0x80 ;  /* 0x0000008016097836 */ /* 0x000fce0000000000 */
.L_x_325:
[----:B------:R-:W-:Y:S01]  /*f5f0*/  IMAD R6, R4, 0x8, R27 ;  /* 0x0000000804067824 */ /* 0x000fe200078e021b */
[----:B------:R-:W-:Y:S02]  /*f600*/  SHF.L.U32 R3, R0, 0x1f, RZ ;  /* 0x0000001f00037819 */ /* 0x000fe400000006ff */
[----:B------:R-:W-:Y:S02]  /*f610*/  LOP3.LUT P1, RZ, R18, 0x7f, RZ, 0xc0, !PT ;  /* 0x0000007f12ff7812 */ /* 0x000fe4000782c0ff */
[----:B------:R-:W0:Y:S11]  /*f620*/  SYNCS.PHASECHK.TRANS64.TRYWAIT P0, [R6+URZ+0x20], R3 ;  /* 0x00002003060075a7 */ /* 0x000e36000800017f */
[----:B------:R-:W1:Y:S01]  /*f630*/  @!P1 LDC R5, c[0x0][0x500] ;  /* 0x00014000ff059b82 */ /* 0x000e620000000800 */
[----:B0-----:R-:W-:Y:S05]  /*f640*/  @!P0 BRA `(.L_x_322) ;  /* 0x0000001000048947 */ /* 0x001fea0003800000 */
.L_x_350:
[----:B------:R-:W-:Y:S01]  /*f650*/  LOP3.LUT P0, RZ, R18, 0x7f, RZ, 0xc0, !PT ;  /* 0x0000007f12ff7812 */ /* 0x000fe2000780c0ff */
[----:B------:R-:W-:-:S04]  /*f660*/  UPRMT UR4, UR46, 0x9910, URZ ;  /* 0x000099102e047896 */ /* 0x000fc8000800003f */
[----:B------:R-:W-:-:S08]  /*f670*/  UISETP.NE.AND UP0, UPT, UR4, 0x2, UPT ;  /* 0x000000020400788c */ /* 0x000fd0000bf05270 */
[----:B-1----:R1:W-:Y:S01]  /*f680*/  @!P0 SYNCS.ARRIVE.TRANS64 RZ, [R6+URZ], R5 ;  /* 0x0000000506ff89a7 */ /* 0x0023e2000800003f */
[----:B------:R-:W-:-:S13]  /*f690*/  PLOP3.LUT P0, PT, PT, PT, UP0, 0x80, 0x0 ;  /* 0x000000000000781c */ /* 0x000fda0003f0f008 */
[----:B-1----:R-:W-:Y:S05]  /*f6a0*/  @P0 BRA `(.L_x_323) ;  /* 0x0000000000040947 */ /* 0x002fea0003800000 */
[----:B------:R-:W-:Y:S01]  /*f6b0*/  BPT.TRAP 0x1 ;  /* 0x000000040000795c */ /* 0x000fe20000300000 */
.L_x_323:
[----:B------:R-:W-:-:S13]  /*f6c0*/  ISETP.NE.AND P0, PT, R28, RZ, PT ;  /* 0x000000ff1c00720c */ /* 0x000fda0003f05270 */
[----:B------:R-:W-:Y:S05]  /*f6d0*/  @P0 BRA `(.L_x_324) ;  /* 0x0000000000040947 */ /* 0x000fea0003800000 */
[----:B------:R-:W-:Y:S01]  /*f6e0*/  BPT.TRAP 0x1 ;  /* 0x000000040000795c */ /* 0x000fe20000300000 */
.L_x_324:
[C-C-:B0-----:R-:W-:Y:S01]  /*f6f0*/  IMAD R3, R4.reuse, 0x4000, R27.reuse ;  /* 0x0000400004037824 */ /* 0x141fe200078e021b */
[----:B------:R-:W-:Y:S01]  /*f700*/  R2UR UR10, R19 ;  /* 0x00000000130a72ca */ /* 0x000fe200000e0000 */
[----:B------:R-:W-:Y:S01]  /*f710*/  IMAD R5, R4, 0x8000, R27 ;  /* 0x0000800004057824 */ /* 0x000fe200078e021b */
[----:B------:R-:W-:Y:S01]  /*f720*/  UIADD3 UR4, UP0, UR36, 0xf0, URZ ;  /* 0x000000f024047890 */ /* 0x000fe2000ff1e03f */
[----:B------:R-:W-:Y:S01]  /*f730*/  R2UR UR9, R6 ;  /* 0x00000000060972ca */ /* 0x000fe200000e0000 */
[----:B------:R-:W-:Y:S01]  /*f740*/  VIADD R8, R8, 0xffffffff ;  /* 0xffffffff08087836 */ /* 0x000fe20000000000 */
[----:B------:R-:W-:Y:S01]  /*f750*/  R2UR UR7, R3 ;  /* 0x00000000030772ca */ /* 0x000fe200000e0000 */
[----:B------:R-:W-:Y:S01]  /*f760*/  UIADD3 UR6, UP1, UR36, 0x1f0, URZ ;  /* 0x000001f024067890 */ /* 0x000fe2000ff3e03f */
[----:B------:R-:W-:Y:S01]  /*f770*/  R2UR UR8, R5 ;  /* 0x00000000050872ca */ /* 0x000fe200000e0000 */
[----:B------:R-:W-:Y:S01]  /*f780*/  UIADD3.X UR5, URZ, UR37, URZ, UP0, !UPT ;  /* 0x000000253f057290 */ /* 0x000fe200087fe43f */
[----:B------:R-:W-:Y:S01]  /*f790*/  R2UR UR11, R7 ;  /* 0x00000000070b72ca */ /* 0x000fe200000e0000 */
[----:B------:R-:W-:Y:S01]  /*f7a0*/  VIADD R4, R4, 0x1 ;  /* 0x0000000104047836 */ /* 0x000fe20000000000 */
[----:B------:R-:W-:Y:S01]  /*f7b0*/  R2UR UR12, R23 ;  /* 0x00000000170c72ca */ /* 0x000fe200000e0000 */
[----:B------:R-:W-:Y:S01]  /*f7c0*/  UMOV UR14, 0x0 ;  /* 0x00000000000e7882 */ /* 0x000fe20000000000 */
[----:B------:R-:W-:Y:S01]  /*f7d0*/  R2UR UR18, R22 ;  /* 0x00000000161272ca */ /* 0x000fe200000e0000 */
[----:B------:R-:W-:Y:S01]  /*f7e0*/  UMOV UR15, 0x10000000 ;  /* 0x10000000000f7882 */ /* 0x000fe20000000000 */
[----:B------:R-:W-:Y:S01]  /*f7f0*/  R2UR UR19, R9 ;  /* 0x00000000091372ca */ /* 0x000fe200000e0000 */
[----:B------:R-:W-:Y:S01]  /*f800*/  VIADD R7, R7, 0x80 ;  /* 0x0000008007077836 */ /* 0x000fe20000000000 */
[----:B------:R-:W-:Y:S01]  /*f810*/  ISETP.GT.AND P1, PT, R8, 0x1, PT ;  /* 0x000000010800780c */ /* 0x000fe20003f24270 */
[----:B------:R-:W-:Y:S01]  /*f820*/  UIADD3 UR13, UR7, 0x800, URZ ;  /* 0x00000800070d7890 */ /* 0x000fe2000fffe03f */
[----:B------:R-:W-:Y:S01]  /*f830*/  ISETP.NE.AND P0, PT, R4, 0x4, PT ;  /* 0x000000040400780c */ /* 0x000fe20003f05270 */
[----:B------:R-:W-:-:S02]  /*f840*/  UIADD3.X UR7, URZ, UR37, URZ, UP1, !UPT ;  /* 0x000000253f077290 */ /* 0x000fc40008ffe43f */
[----:B------:R-:W-:Y:S01]  /*f850*/  UIADD3 UR16, UR8, 0x10800, URZ ;  /* 0x0001080008107890 */ /* 0x000fe2000fffe03f */
[----:B------:R-:W-:Y:S01]  /*f860*/  SEL R3, RZ, 0x1, P0 ;  /* 0x00000001ff037807 */ /* 0x000fe20000000000 */
[----:B------:R-:W-:Y:S01]  /*f870*/  UIADD3 UR17, UR8, 0x14800, URZ ;  /* 0x0001480008117890 */ /* 0x000fe2000fffe03f */
[----:B------:R-:W-:Y:S02]  /*f880*/  SEL R4, R4, RZ, P0 ;  /* 0x000000ff04047207 */ /* 0x000fe40000000000 */
[----:B------:R-:W-:Y:S01]  /*f890*/  UMOV UR8, UR13 ;  /* 0x0000000d00087c82 */ /* 0x000fe20008000000 */
[----:B------:R-:W-:Y:S01]  /*f8a0*/  LOP3.LUT R0, R0, R3, RZ, 0x3c, !PT ;  /* 0x0000000300007212 */ /* 0x000fe200078e3cff */
[----:B------:R0:W-:Y:S02]  /*f8b0*/  UTMALDG.3D [UR8], [UR4], desc[UR14] ;  /* 0x00000e08040075b4 */ /* 0x0001e40008011000 */
[----:B0-----:R-:W-:Y:S01]  /*f8c0*/  UMOV UR10, UR18 ;  /* 0x00000012000a7c82 */ /* 0x001fe20008000000 */
[----:B------:R-:W-:-:S02]  /*f8d0*/  UMOV UR8, UR16 ;  /* 0x0000001000087c82 */ /* 0x000fc40008000000 */
[----:B------:R0:W-:Y:S02]  /*f8e0*/  UTMALDG.3D [UR8], [UR6], desc[UR14] ;  /* 0x00000e08060075b4 */ /* 0x0001e40008011000 */
[----:B0-----:R-:W-:Y:S01]  /*f8f0*/  UMOV UR8, UR17 ;  /* 0x0000001100087c82 */ /* 0x001fe20008000000 */
[----:B------:R-:W-:Y:S02]  /*f900*/  UMOV UR10, UR19 ;  /* 0x00000013000a7c82 */ /* 0x000fe40008000000 */
[----:B------:R0:W-:Y:S02]  /*f910*/  UTMALDG.3D [UR8], [UR6], desc[UR14] ;  /* 0x00000e08060075b4 */ /* 0x0001e40008011000 */
[----:B0-----:R-:W-:Y:S05]  /*f920*/  @P1 BRA `(.L_x_325) ;  /* 0xfffffffc00301947 */ /* 0x001fea000383ffff */
.L_x_319:
[----:B------:R-:W-:Y:S05]  /*f930*/  BSYNC B6 ;  /* 0x0000000000067941 */ /* 0x000fea0003800000 */
.L_x_318:
[----:B------:R-:W-:Y:S01]  /*f940*/  LOP3.LUT P2, RZ, R26, 0xff, RZ, 0xc0, !PT ;  /* 0x000000ff1aff7812 */ /* 0x000fe2000784c0ff */
[----:B------:R-:W-:Y:S01]  /*f950*/  VIADD R25, R25, UR44 ;  /* 0x0000002c19197c36 */ /* 0x000fe20008000000 */
[----:B------:R-:W-:Y:S01]  /*f960*/  ULDC.64 UR4, c[0x0][0x650] ;  /* 0x0001940000047ab9 */ /* 0x000fe20000000a00 */
[----:B------:R-:W-:Y:S01]  /*f970*/  IMAD.U32 R5, RZ, RZ, UR44 ;  /* 0x0000002cff057e24 */ /* 0x000fe2000f8e00ff */
[----:B------:R-:W-:Y:S01]  /*f980*/  BSSY B0, `(.L_x_326) ;  /* 0x000006c000007945 */ /* 0x000fe20003800000 */
[----:B------:R-:W-:Y:S01]  /*f990*/  IMAD.MOV.U32 R19, RZ, RZ, -0x1 ;  /* 0xffffffffff137424 */ /* 0x000fe200078e00ff */
[----:B------:R-:W-:Y:S01]  /*f9a0*/  ISETP.GT.U32.AND P0, PT, R25, 0x3, PT ;  /* 0x000000031900780c */ /* 0x000fe20003f04070 */
[----:B------:R-:W-:Y:S01]  /*f9b0*/  IMAD.MOV.U32 R22, RZ, RZ, -0x1 ;  /* 0xffffffffff167424 */ /* 0x000fe200078e00ff */
[----:B------:R-:W-:Y:S01]  /*f9c0*/  SHF.R.U32.HI R0, RZ, 0x2, R25 ;  /* 0x00000002ff007819 */ /* 0x000fe20000011619 */
[----:B------:R-:W-:Y:S01]  /*f9d0*/  IMAD.MOV.U32 R23, RZ, RZ, -0x1 ;  /* 0xffffffffff177424 */ /* 0x000fe200078e00ff */
[----:B------:R-:W-:-:S02]  /*f9e0*/  ISETP.LT.U32.AND P0, PT, R5, 0x4, P0 ;  /* 0x000000040500780c */ /* 0x000fc40000701070 */
[----:B------:R-:W-:Y:S01]  /*f9f0*/  LOP3.LUT R0, R0, 0x1, RZ, 0xc0, !PT ;  /* 0x0000000100007812 */ /* 0x000fe200078ec0ff */
[----:B------:R-:W0:Y:S01]  /*fa00*/  @P2 S2R R4, SR_CgaCtaId ;  /* 0x0000000000042919 */ /* 0x000e220000008800 */
[----:B------:R-:W-:Y:S02]  /*fa10*/  @P2 MOV R3, 0x400 ;  /* 0x0000040000032802 */ /* 0x000fe40000000f00 */
[----:B------:R-:W-:Y:S01]  /*fa20*/  ISETP.NE.U32.AND P1, PT, R0, 0x1, PT ;  /* 0x000000010000780c */ /* 0x000fe20003f25070 */
[----:B------:R-:W-:Y:S01]  /*fa30*/  IMAD.U32 R0, RZ, RZ, UR44 ;  /* 0x0000002cff007e24 */ /* 0x000fe2000f8e00ff */
[----:B------:R-:W-:Y:S02]  /*fa40*/  LOP3.LUT R25, R25, 0x3, RZ, 0xc0, !PT ;  /* 0x0000000319197812 */ /* 0x000fe400078ec0ff */
[----:B------:R-:W-:Y:S02]  /*fa50*/  PRMT R26, RZ, 0x7610, R26 ;  /* 0x00007610ff1a7816 */ /* 0x000fe4000000001a */
[----:B------:R-:W-:-:S04]  /*fa60*/  ISETP.GT.U32.AND P1, PT, R0, 0x3, !P1 ;  /* 0x000000030000780c */ /* 0x000fc80004f24070 */
[----:B------:R-:W-:Y:S02]  /*fa70*/  SEL R0, RZ, 0x1, !P1 ;  /* 0x00000001ff007807 */ /* 0x000fe40004800000 */
[----:B0-----:R-:W-:-:S04]  /*fa80*/  @P2 LEA R3, R4, R3, 0x18 ;  /* 0x0000000304032211 */ /* 0x001fc800078ec0ff */
[----:B------:R0:W-:Y:S01]  /*fa90*/  @P2 SYNCS.ARRIVE.TRANS64.A1T0 RZ, [R3+URZ+0x58], RZ ;  /* 0x000058ff03ff29a7 */ /* 0x0001e2000810003f */
[----:B------:R-:W-:-:S04]  /*faa0*/  IADD3 R16, P2, R16, UR38, RZ ;  /* 0x0000002610107c10 */ /* 0x000fc8000ff5e0ff */
[----:B------:R-:W-:Y:S02]  /*fab0*/  IADD3.X R17, R17, UR45, RZ, P2, !PT ;  /* 0x0000002d11117c10 */ /* 0x000fe400097fe4ff */
[----:B------:R-:W-:Y:S02]  /*fac0*/  ISETP.GE.U32.AND P2, PT, R16, UR4, PT ;  /* 0x0000000410007c0c */ /* 0x000fe4000bf46070 */
[----:B0-----:R-:W-:Y:S02]  /*fad0*/  SEL R3, RZ, 0x1, !P0 ;  /* 0x00000001ff037807 */ /* 0x001fe40004000000 */
[----:B------:R-:W-:Y:S02]  /*fae0*/  ISETP.GE.U32.AND.EX P0, PT, R17, UR5, PT, P2 ;  /* 0x0000000511007c0c */ /* 0x000fe4000bf06120 */
[----:B------:R-:W-:Y:S02]  /*faf0*/  LOP3.LUT R24, R0, R24, R3, 0x96, !PT ;  /* 0x0000001800187212 */ /* 0x000fe400078e9603 */
[----:B------:R-:W-:-:S09]  /*fb00*/  PRMT R0, RZ, 0x7610, R0 ;  /* 0x00007610ff007816 */ /* 0x000fd20000000000 */
[----:B------:R-:W-:Y:S05]  /*fb10*/  @P0 BRA `(.L_x_327) ;  /* 0x0000000400480947 */ /* 0x000fea0003800000 */
[----:B------:R-:W-:Y:S01]  /*fb20*/  ULDC.64 UR4, c[0x0][0x628] ;  /* 0x00018a0000047ab9 */ /* 0x000fe20000000a00 */
[----:B------:R-:W0:Y:S01]  /*fb30*/  S2R R3, SR_CTAID.X ;  /* 0x0000000000037919 */ /* 0x000e220000002500 */
[----:B------:R-:W-:Y:S01]  /*fb40*/  ISETP.NE.U32.AND P0, PT, RZ, UR4, PT ;  /* 0x00000004ff007c0c */ /* 0x000fe2000bf05070 */
[----:B------:R-:W-:Y:S01]  /*fb50*/  ULDC UR7, c[0x0][0x630] ;  /* 0x00018c0000077ab9 */ /* 0x000fe20000000800 */
[----:B------:R-:W-:Y:S01]  /*fb60*/  IMAD.MOV.U32 R4, RZ, RZ, R16 ;  /* 0x000000ffff047224 */ /* 0x000fe200078e0010 */
[----:B------:R-:W1:Y:S01]  /*fb70*/  S2R R0, SR_CTAID.Y ;  /* 0x0000000000007919 */ /* 0x000e620000002600 */
[----:B------:R-:W-:Y:S01]  /*fb80*/  ISETP.NE.AND.EX P0, PT, RZ, UR5, PT, P0 ;  /* 0x00000005ff007c0c */ /* 0x000fe2000bf05300 */
[----:B------:R-:W-:-:S12]  /*fb90*/  IMAD.MOV.U32 R5, RZ, RZ, R17 ;  /* 0x000000ffff057224 */ /* 0x000fd800078e0011 */
[----:B------:R-:W-:Y:S05]  /*fba0*/  @!P0 BRA `(.L_x_328) ;  /* 0x0000000000288947 */ /* 0x000fea0003800000 */
[----:B------:R-:W-:Y:S02]  /*fbb0*/  ULDC UR6, c[0x0][0x634] ;  /* 0x00018d0000067ab9 */ /* 0x000fe40000000800 */
[----:B------:R-:W-:-:S05]  /*fbc0*/  IADD3 R9, P0, R16, UR6, RZ ;  /* 0x0000000610097c10 */ /* 0x000fca000ff1e0ff */
[----:B------:R-:W-:-:S04]  /*fbd0*/  IMAD.X R11, RZ, RZ, R17, P0 ;  /* 0x000000ffff0b7224 */ /* 0x000fc800000e0611 */
[----:B------:R-:W-:-:S04]  /*fbe0*/  IMAD.WIDE.U32 R6, R11, UR4, RZ ;  /* 0x000000040b067c25 */ /* 0x000fc8000f8e00ff */
[----:B------:R-:W-:-:S04]  /*fbf0*/  IMAD.WIDE.U32 R6, P0, R9, UR5, R6 ;  /* 0x0000000509067c25 */ /* 0x000fc8000f800006 */
[----:B------:R-:W-:-:S04]  /*fc00*/  IMAD.WIDE.U32 R8, R9, UR4, RZ ;  /* 0x0000000409087c25 */ /* 0x000fc8000f8e00ff */
[----:B------:R-:W-:Y:S01]  /*fc10*/  IMAD.X R5, RZ, RZ, RZ, P0 ;  /* 0x000000ffff057224 */ /* 0x000fe200000e06ff */
[----:B------:R-:W-:Y:S01]  /*fc20*/  IADD3 RZ, P0, R9, R6, RZ ;  /* 0x0000000609ff7210 */ /* 0x000fe20007f1e0ff */
[----:B------:R-:W-:-:S04]  /*fc30*/  IMAD.MOV.U32 R4, RZ, RZ, R7 ;  /* 0x000000ffff047224 */ /* 0x000fc800078e0007 */
[----:B------:R-:W-:-:S08]  /*fc40*/  IMAD.WIDE.U32.X R4, R11, UR5, R4, P0 ;  /* 0x000000050b047c25 */ /* 0x000fd000080e0404 */
.L_x_328:
[--C-:B------:R-:W-:Y:S01]  /*fc50*/  SHF.R.U64 R23, R4, UR7, R5.reuse ;  /* 0x0000000704177c19 */ /* 0x100fe20008001205 */
[----:B------:R-:W-:Y:S01]  /*fc60*/  ULDC.64 UR4, c[0x0][0x620] ;  /* 0x0001880000047ab9 */ /* 0x000fe20000000a00 */
[----:B------:R-:W-:Y:S01]  /*fc70*/  SHF.R.U32.HI R4, RZ, UR7, R5 ;  /* 0x00000007ff047c19 */ /* 0x000fe20008011605 */
[----:B------:R-:W-:Y:S01]  /*fc80*/  ULDC.64 UR8, c[0x0][0x640] ;  /* 0x0001900000087ab9 */ /* 0x000fe20000000a00 */
[----:B------:R-:W-:Y:S01]  /*fc90*/  IADD3 R7, P0, RZ, -R23, RZ ;  /* 0x80000017ff077210 */ /* 0x000fe20007f1e0ff */
[----:B------:R-:W2:Y:S01]  /*fca0*/  LDC R13, c[0x0][0x148] ;  /* 0x00005200ff0d7b82 */ /* 0x000ea20000000800 */
[----:B0-----:R-:W-:Y:S01]  /*fcb0*/  I2FP.F32.U32 R8, R3 ;  /* 0x0000000300087245 */ /* 0x001fe20000201000 */
[----:B------:R-:W-:Y:S02]  /*fcc0*/  ULDC UR6, c[0x0][0x608] ;  /* 0x0001820000067ab9 */ /* 0x000fe40000000800 */
[----:B------:R-:W-:Y:S01]  /*fcd0*/  IMAD.X R4, RZ, RZ, ~R4, P0 ;  /* 0x000000ffff047224 */ /* 0x000fe200000e0e04 */
[----:B------:R-:W-:-:S03]  /*fce0*/  ISETP.NE.U32.AND P0, PT, RZ, UR8, PT ;  /* 0x00000008ff007c0c */ /* 0x000fc6000bf05070 */
[----:B------:R-:W-:Y:S01]  /*fcf0*/  IMAD R6, R4, UR4, RZ ;  /* 0x0000000404067c24 */ /* 0x000fe2000f8e02ff */
[----:B------:R-:W-:Y:S01]  /*fd00*/  ISETP.NE.AND.EX P0, PT, RZ, UR9, PT, P0 ;  /* 0x00000009ff007c0c */ /* 0x000fe2000bf05300 */
[----:B------:R-:W-:Y:S01]  /*fd10*/  IMAD.WIDE.U32 R4, R7, UR4, R16 ;  /* 0x0000000407047c25 */ /* 0x000fe2000f8e0010 */
[----:B------:R-:W-:-:S03]  /*fd20*/  ULDC UR4, c[0x0][0x150] ;  /* 0x0000540000047ab9 */ /* 0x000fc60000000800 */
[----:B------:R-:W-:Y:S01]  /*fd30*/  FMUL R8, R8, UR4 ;  /* 0x0000000408087c20 */ /* 0x000fe20008400000 */
[----:B------:R-:W-:Y:S01]  /*fd40*/  IMAD R7, R7, UR5, R6 ;  /* 0x0000000507077c24 */ /* 0x000fe2000f8e0206 */
[----:B------:R-:W-:Y:S01]  /*fd50*/  ULDC UR4, c[0x0][0x618] ;  /* 0x0001860000047ab9 */ /* 0x000fe20000000800 */
[----:B------:R-:W0:Y:S01]  /*fd60*/  LDC R6, c[0x0][0x144] ;  /* 0x00005100ff067b82 */ /* 0x000e220000000800 */
[----:B------:R-:W-:Y:S01]  /*fd70*/  ULDC UR5, c[0x0][0x154] ;  /* 0x0000550000057ab9 */ /* 0x000fe20000000800 */
[----:B------:R-:W-:Y:S01]  /*fd80*/  IMAD.IADD R5, R5, 0x1, R7 ;  /* 0x0000000105057824 */ /* 0x000fe200078e0207 */
[----:B------:R-:W3:Y:S04]  /*fd90*/  F2I.U32.TRUNC.NTZ R8, R8 ;  /* 0x0000000800087305 */ /* 0x000ee8000020f000 */
[----:B------:R-:W-:-:S02]  /*fda0*/  SHF.R.U64 R10, R4, UR4, R5 ;  /* 0x00000004040a7c19 */ /* 0x000fc40008001205 */
[----:B-1----:R-:W-:Y:S02]  /*fdb0*/  I2FP.F32.U32 R4, R0 ;  /* 0x0000000000047245 */ /* 0x002fe40000201000 */
[----:B------:R-:W-:Y:S01]  /*fdc0*/  SHF.R.U32.HI R5, RZ, UR4, R5 ;  /* 0x00000004ff057c19 */ /* 0x000fe20008011605 */
[----:B------:R-:W-:Y:S02]  /*fdd0*/  ULDC UR4, c[0x0][0x658] ;  /* 0x0001960000047ab9 */ /* 0x000fe40000000800 */
[----:B------:R-:W-:Y:S01]  /*fde0*/  FMUL R7, R4, UR5 ;  /* 0x0000000504077c20 */ /* 0x000fe20008400000 */
[--C-:B------:R-:W-:Y:S02]  /*fdf0*/  SHF.R.U64 R12, R10, UR6, R5.reuse ;  /* 0x000000060a0c7c19 */ /* 0x100fe40008001205 */
[----:B------:R-:W-:Y:S01]  /*fe00*/  SHF.R.U32.HI R5, RZ, UR6, R5 ;  /* 0x00000006ff057c19 */ /* 0x000fe20008011605 */
[----:B------:R1:W4:Y:S01]  /*fe10*/  F2I.U32.TRUNC.NTZ R14, R7 ;  /* 0x00000007000e7305 */ /* 0x000322000020f000 */
[----:B---3--:R-:W-:-:S02]  /*fe20*/  IMAD.MOV R8, RZ, RZ, -R8 ;  /* 0x000000ffff087224 */ /* 0x008fc400078e0a08 */
[--C-:B------:R-:W-:Y:S02]  /*fe30*/  SHF.R.U64 R11, R12, UR4, R5.reuse ;  /* 0x000000040c0b7c19 */ /* 0x100fe40008001205 */
[----:B------:R-:W-:Y:S01]  /*fe40*/  SHF.R.U32.HI R5, RZ, UR4, R5 ;  /* 0x00000004ff057c19 */ /* 0x000fe20008011605 */
[----:B0-----:R-:W-:Y:S02]  /*fe50*/  IMAD R3, R6, R8, R3 ;  /* 0x0000000806037224 */ /* 0x001fe400078e0203 */
[----:B------:R-:W-:Y:S01]  /*fe60*/  IMAD.MOV.U32 R4, RZ, RZ, R11 ;  /* 0x000000ffff047224 */ /* 0x000fe200078e000b */
[----:B-12-4-:R-:W-:Y:S06]  /*fe70*/  @!P0 BRA `(.L_x_329) ;  /* 0x0000000000288947 */ /* 0x016fec0003800000 */
        /* <DEDUP_REMOVED lines=10> */
.L_x_329:
[----:B------:R-:W-:Y:S01]  /*ff20*/  ISETP.NE.AND P0, PT, R2, 0x1, PT ;  /* 0x000000010200780c */ /* 0x000fe20003f05270 */
[----:B------:R-:W-:Y:S01]  /*ff30*/  ULDC UR4, c[0x0][0x648] ;  /* 0x0001920000047ab9 */ /* 0x000fe20000000800 */
[----:B------:R-:W-:Y:S01]  /*ff40*/  IMAD.MOV R14, RZ, RZ, -R14 ;  /* 0x000000ffff0e7224 */ /* 0x000fe200078e0a0e */
[----:B------:R-:W-:Y:S01]  /*ff50*/  SHF.R.U64 R5, R4, UR4, R5 ;  /* 0x0000000404057c19 */ /* 0x000fe20008001205 */
[----:B------:R-:W-:Y:S01]  /*ff60*/  ULDC UR4, c[0x0][0x638] ;  /* 0x00018e0000047ab9 */ /* 0x000fe20000000800 */
[----:B------:R-:W-:Y:S01]  /*ff70*/  LOP3.LUT R12, R12, UR43, RZ, 0xc0, !PT ;  /* 0x0000002b0c0c7c12 */ /* 0x000fe2000f8ec0ff */
[----:B------:R-:W-:Y:S01]  /*ff80*/  ULDC UR5, c[0x0][0x610] ;  /* 0x0001840000057ab9 */ /* 0x000fe20000000800 */
[----:B------:R-:W-:-:S03]  /*ff90*/  LOP3.LUT R4, R10, UR41, RZ, 0xc0, !PT ;  /* 0x000000290a047c12 */ /* 0x000fc6000f8ec0ff */
[----:B------:R-:W-:-:S03]  /*ffa0*/  IMAD R12, R5, UR42, R12 ;  /* 0x0000002a050c7c24 */ /* 0x000fc6000f8e020c */
[----:B------:R-:W-:Y:S02]  /*ffb0*/  @P0 IMAD R3, R13, R14, R0 ;  /* 0x0000000e0d030224 */ /* 0x000fe400078e0200 */
[----:B------:R-:W-:Y:S02]  /*ffc0*/  IMAD.MOV R0, RZ, RZ, -R5 ;  /* 0x000000ffff007224 */ /* 0x000fe400078e0a05 */
[----:B------:R-:W-:Y:S02]  /*ffd0*/  IMAD R3, R12, UR5, R3 ;  /* 0x000000050c037c24 */ /* 0x000fe4000f8e0203 */
[----:B------:R-:W-:Y:S01]  /*ffe0*/  IMAD R11, R0, UR4, R11 ;  /* 0x00000004000b7c24 */ /* 0x000fe2000f8e020b */
[----:B------:R-:W-:Y:S01]  /*fff0*/  ULDC UR4, c[0x0][0x600] ;  /* 0x0001800000047ab9 */ /* 0x000fe20000000800 */
[----:B------:R-:W-:Y:S02]  /*10000*/  IMAD.MOV.U32 R0, RZ, RZ, 0x1 ;  /* 0x00000001ff007424 */ /* 0x000fe400078e00ff */
[----:B------:R-:W-:-:S05]  /*10010*/  IMAD R4, R11, UR4, R4 ;  /* 0x000000040b047c24 */ /* 0x000fca000f8e0204 */
[----:B------:R-:W-:Y:S02]  /*10020*/  SEL R22, R4, R3, !P0 ;  /* 0x0000000304167207 */ /* 0x000fe40004000000 */
[----:B------:R-:W-:-:S07]  /*10030*/  SEL R19, R3, R4, !P0 ;  /* 0x0000000403137207 */ /* 0x000fce0004000000 */
.L_x_327:
[----:B------:R-:W-:Y:S05]  /*10040*/  BSYNC B0 ;  /* 0x0000000000007941 */ /* 0x000fea0003800000 */
.L_x_326:
[----:B------:R-:W-:-:S13]  /*10050*/  LOP3.LUT P0, RZ, R0, 0xff, RZ, 0xc0, !PT ;  /* 0x000000ff00ff7812 */ /* 0x000fda000780c0ff */
[----:B------:R-:W-:Y:S05]  /*10060*/  @P0 BRA `(.L_x_330) ;  /* 0xfffffff000800947 */ /* 0x000fea000383ffff */
[----:B------:R-:W-:Y:S05]  /*10070*/  BSYNC B7 ;  /* 0x0000000000077941 */ /* 0x000fea0003800000 */
.L_x_316:
[----:B------:R-:W-:-:S03]  /*10080*/  UMOV UR4, 0xffffffff ;  /* 0xffffffff00047882 */ /* 0x000fc60000000000 */
[----:B------:R-:W-:Y:S05]  /*10090*/  BRA.DIV UR4, `(.L_x_331) ;  /* 0x0000000604847947 */ /* 0x000fea000b800000 */
[----:B------:R-:W-:-:S13]  /*100a0*/  ELECT P6, URZ, PT ;  /* 0x00000000003f782f */ /* 0x000fda00038c0000 */
.L_x_353:
[----:B------:R-:W-:Y:S04]  /*100b0*/  BSSY B0, `(.L_x_332) ;  /* 0x000002c000007945 */ /* 0x000fe80003800000 */
[----:B------:R-:W-:Y:S05]  /*100c0*/  @!P6 BRA `(.L_x_333) ;  /* 0x0000000000a8e947 */ /* 0x000fea0003800000 */
[----:B------:R-:W-:-:S04]  /*100d0*/  ULOP3.LUT UR4, UR40, 0x2, URZ, 0xfc, !UPT ;  /* 0x0000000228047892 */ /* 0x000fc8000f8efc3f */
[----:B------:R-:W-:-:S06]  /*100e0*/  UISETP.NE.AND UP0, UPT, UR4, 0x3, UPT ;  /* 0x000000030400788c */ /* 0x000fcc000bf05270 */
[----:B------:R-:W-:-:S13]  /*100f0*/  PLOP3.LUT P0, PT, PT, PT, UP0, 0x80, 0x0 ;  /* 0x000000000000781c */ /* 0x000fda0003f0f008 */
[----:B------:R-:W-:Y:S05]  /*10100*/  @!P0 BRA `(.L_x_334) ;  /* 0x0000000000048947 */ /* 0x000fea0003800000 */
[----:B------:R-:W-:Y:S01]  /*10110*/  BPT.TRAP 0x1 ;  /* 0x000000040000795c */ /* 0x000fe20000300000 */
.L_x_334:
[----:B------:R-:W0:Y:S01]  /*10120*/  S2R R3, SR_CgaCtaId ;  /* 0x0000000000037919 */ /* 0x000e220000008800 */
[----:B------:R-:W-:Y:S02]  /*10130*/  MOV R0, 0x400 ;  /* 0x0000040000007802 */ /* 0x000fe40000000f00 */
[----:B------:R-:W-:Y:S02]  /*10140*/  SHF.L.U32 R2, R24, 0x1f, RZ ;  /* 0x0000001f18027819 */ /* 0x000fe400000006ff */
[----:B0-----:R-:W-:-:S05]  /*10150*/  LEA R0, R3, R0, 0x18 ;  /* 0x0000000003007211 */ /* 0x001fca00078ec0ff */
[----:B------:R-:W-:-:S04]  /*10160*/  VIADD R0, R0, 0x20 ;  /* 0x0000002000007836 */ /* 0x000fc80000000000 */
[C---:B------:R-:W-:Y:S02]  /*10170*/  IMAD R5, R25.reuse, 0x8, R0 ;  /* 0x0000000819057824 */ /* 0x040fe400078e0200 */
[----:B------:R-:W-:Y:S02]  /*10180*/  VIADD R25, R25, 0x1 ;  /* 0x0000000119197836 */ /* 0x000fe40000000000 */
[----:B------:R-:W0:Y:S03]  /*10190*/  SYNCS.PHASECHK.TRANS64.TRYWAIT P0, [R5+URZ], R2 ;  /* 0x00000002050075a7 */ /* 0x000e26000800017f */
[----:B------:R-:W-:-:S04]  /*101a0*/  ISETP.NE.AND P1, PT, R25, 0x4, PT ;  /* 0x000000041900780c */ /* 0x000fc80003f25270 */
[----:B------:R-:W-:Y:S02]  /*101b0*/  SEL R3, RZ, 0x1, P1 ;  /* 0x00000001ff037807 */ /* 0x000fe40000800000 */
[----:B------:R-:W-:Y:S02]  /*101c0*/  SEL R25, R25, RZ, P1 ;  /* 0x000000ff19197207 */ /* 0x000fe40000800000 */
[----:B------:R-:W-:-:S03]  /*101d0*/  LOP3.LUT R24, R24, R3, RZ, 0x3c, !PT ;  /* 0x0000000318187212 */ /* 0x000fc600078e3cff */
[----:B------:R-:W-:Y:S01]  /*101e0*/  IMAD R7, R25, 0x8, R0 ;  /* 0x0000000819077824 */ /* 0x000fe200078e0200 */
[----:B------:R-:W-:Y:S01]  /*101f0*/  SHF.L.U32 R4, R24, 0x1f, RZ ;  /* 0x0000001f18047819 */ /* 0x000fe200000006ff */
[----:B0-----:R-:W-:Y:S06]  /*10200*/  @!P0 BRA `(.L_x_335) ;  /* 0x0000000400488947 */ /* 0x001fec0003800000 */
.L_x_354:
[----:B------:R-:W1:Y:S01]  /*10210*/  SYNCS.PHASECHK.TRANS64.TRYWAIT P0, [R7+URZ], R4 ;  /* 0x00000004070075a7 */ /* 0x000e62000800017f */
[----:B0-----:R-:W-:-:S05]  /*10220*/  VIADD R2, R25, 0x1 ;  /* 0x0000000119027836 */ /* 0x001fca0000000000 */
[----:B------:R-:W-:-:S04]  /*10230*/  ISETP.NE.AND P1, PT, R2, 0x4, PT ;  /* 0x000000040200780c */ /* 0x000fc80003f25270 */
[----:B------:R-:W-:Y:S02]  /*10240*/  SEL R3, RZ, 0x1, P1 ;  /* 0x00000001ff037807 */ /* 0x000fe40000800000 */
[----:B------:R-:W-:Y:S02]  /*10250*/  SEL R9, R2, RZ, P1 ;  /* 0x000000ff02097207 */ /* 0x000fe40000800000 */
[----:B------:R-:W-:-:S03]  /*10260*/  LOP3.LUT R11, R24, R3, RZ, 0x3c, !PT ;  /* 0x00000003180b7212 */ /* 0x000fc600078e3cff */
[----:B------:R-:W-:Y:S01]  /*10270*/  IMAD R6, R9, 0x8, R0 ;  /* 0x0000000809067824 */ /* 0x000fe200078e0200 */
[----:B------:R-:W-:Y:S01]  /*10280*/  SHF.L.U32 R5, R11, 0x1f, RZ ;  /* 0x0000001f0b057819 */ /* 0x000fe200000006ff */
[----:B-1----:R-:W-:Y:S06]  /*10290*/  @!P0 BRA `(.L_x_336) ;  /* 0x0000000400388947 */ /* 0x002fec0003800000 */
.L_x_355:
[----:B------:R-:W1:Y:S01]  /*102a0*/  SYNCS.PHASECHK.TRANS64.TRYWAIT P0, [R6+URZ], R5 ;  /* 0x00000005060075a7 */ /* 0x000e62000800017f */
[----:B------:R-:W-:-:S05]  /*102b0*/  VIADD R2, R9, 0x1 ;  /* 0x0000000109027836 */ /* 0x000fca0000000000 */
[----:B------:R-:W-:-:S04]  /*102c0*/  ISETP.NE.AND P1, PT, R2, 0x4, PT ;  /* 0x000000040200780c */ /* 0x000fc80003f25270 */
[----:B0-----:R-:W-:Y:S02]  /*102d0*/  SEL R4, RZ, 0x1, P1 ;  /* 0x00000001ff047807 */ /* 0x001fe40000800000 */
[----:B------:R-:W-:Y:S02]  /*102e0*/  SEL R3, R2, RZ, P1 ;  /* 0x000000ff02037207 */ /* 0x000fe40000800000 */
[----:B------:R-:W-:Y:S01]  /*102f0*/  LOP3.LUT R4, R11, R4, RZ, 0x3c, !PT ;  /* 0x000000040b047212 */ /* 0x000fe200078e3cff */
[----:B-1----:R-:W-:Y:S06]  /*10300*/  @!P0 BRA `(.L_x_337) ;  /* 0x0000000400308947 */ /* 0x002fec0003800000 */
.L_x_356:
[----:B------:R-:W-:Y:S01]  /*10310*/  IMAD R3, R3, 0x8, R0 ;  /* 0x0000000803037824 */ /* 0x000fe200078e0200 */
[----:B------:R-:W-:-:S07]  /*10320*/  SHF.L.U32 R0, R4, 0x1f, RZ ;  /* 0x0000001f04007819 */ /* 0x000fce00000006ff */
.L_x_338:
[----:B-1----:R1:W2:Y:S02]  /*10330*/  SYNCS.PHASECHK.TRANS64.TRYWAIT P0, [R3+URZ], R0 ;  /* 0x00000000030075a7 */ /* 0x0022a4000800017f */
[----:B--2---:R-:W-:Y:S05]  /*10340*/  @!P0 NANOSLEEP.SYNCS 0x989680 ;  /* 0x009896800000895d */ /* 0x004fea0003900000 */
[----:B------:R-:W2:Y:S02]  /*10350*/  @!P0 SYNCS.PHASECHK.TRANS64 P0, [R3+URZ], R0 ;  /* 0x00000000030085a7 */ /* 0x000ea4000800007f */
[----:B--2---:R-:W-:Y:S05]  /*10360*/  @!P0 BRA `(.L_x_338) ;  /* 0xfffffffc00f08947 */ /* 0x004fea000383ffff */
.L_x_333:
[----:B------:R-:W-:Y:S05]  /*10370*/  BSYNC B0 ;  /* 0x0000000000007941 */ /* 0x000fea0003800000 */
.L_x_332:
[----:B------:R-:W-:Y:S05]  /*10380*/  EXIT ;  /* 0x000000000000794d */ /* 0x000fea0003800000 */
.L_x_16:
[----:B------:R-:W-:Y:S02]  /*10390*/  IMAD.MOV.U32 R12, RZ, RZ, RZ ;  /* 0x000000ffff0c7224 */ /* 0x000fe400078e00ff */
[----:B------:R-:W-:Y:S02]  /*103a0*/  IMAD.MOV.U32 R11, RZ, RZ, 0x1f ;  /* 0x0000001fff0b7424 */ /* 0x000fe400078e00ff */
[----:B------:R-:W-:-:S07]  /*103b0*/  IMAD.MOV.U32 R15, RZ, RZ, -0x1 ;  /* 0xffffffffff0f7424 */ /* 0x000fce00078e00ff */
[----:B01---5:R-:W-:Y:S05]  /*103c0*/  WARPSYNC.COLLECTIVE R15, `(.L_x_339) ;  /* 0x000000000f087348 */ /* 0x023fea0003c00000 */
[----:B------:R2:W3:Y:S02]  /*103d0*/  SHFL.IDX P6, R14, R13, R12, R11 ;  /* 0x0000000c0d0e7389 */ /* 0x0004e400000c000b */
[----:B0123-5:R-:W-:Y:S01]  /*103e0*/  ENDCOLLECTIVE ;  /* 0x000000000000791b */ /* 0x02ffe20003800000 */
.L_x_339:
[----:B------:R-:W-:Y:S05]  /*103f0*/  BRA `(.L_x_340) ;  /* 0xffffff0c00f47947 */ /* 0x000fea000383ffff */
.L_x_20:
[----:B---3--:R3:W4:Y:S02]  /*10400*/  SYNCS.PHASECHK.TRANS64.TRYWAIT P0, [R3+URZ], R0 ;  /* 0x00000000030075a7 */ /* 0x008724000800017f */
[----:B----4-:R-:W-:Y:S05]  /*10410*/  @!P0 NANOSLEEP.SYNCS 0x989680 ;  /* 0x009896800000895d */ /* 0x010fea0003900000 */
[----:B------:R-:W4:Y:S02]  /*10420*/  @!P0 SYNCS.PHASECHK.TRANS64 P0, [R3+URZ], R0 ;  /* 0x00000000030085a7 */ /* 0x000f24000800007f */
[----:B----4-:R-:W-:Y:S05]  /*10430*/  @!P0 BRA `(.L_x_20) ;  /* 0xfffffffc00f08947 */ /* 0x010fea000383ffff */
[----:B------:R-:W-:Y:S05]  /*10440*/  BRA `(.L_x_19) ;  /* 0xffffff1000107947 */ /* 0x000fea000383ffff */
.L_x_24:
[----:B------:R-:W-:Y:S01]  /*10450*/  BSSY B2, `(.L_x_341) ;  /* 0x0000005000027945 */ /* 0x000fe20003800000 */
[----:B0-----:R-:W-:-:S07]  /*10460*/  IMAD.MOV.U32 R15, RZ, RZ, -0x1 ;  /* 0xffffffffff0f7424 */ /* 0x001fce00078e00ff */
[----:B-----5:R-:W-:Y:S05]  /*10470*/  WARPSYNC.COLLECTIVE R15, `(.L_x_342) ;  /* 0x000000000f087348 */ /* 0x020fea0003c00000 */
[----:B------:R-:W-:Y:S01]  /*10480*/  NOP ;  /* 0x0000000000007918 */ /* 0x000fe20000000000 */
[----:B-----5:R-:W-:Y:S01]  /*10490*/  ENDCOLLECTIVE ;  /* 0x000000000000791b */ /* 0x020fe20003800000 */
.L_x_342:
[----:B------:R-:W-:Y:S05]  /*104a0*/  BSYNC B2 ;  /* 0x0000000000027941 */ /* 0x000fea0003800000 */
.L_x_341:
[----:B------:R-:W-:Y:S05]  /*104b0*/  BRA `(.L_x_343) ;  /* 0xffffff1800a87947 */ /* 0x000fea000383ffff */
.L_x_30:
[----:B0-----:R-:W-:-:S04]  /*104c0*/  IMAD.U32 R20, RZ, RZ, UR4 ;  /* 0x00000004ff147e24 */ /* 0x001fc8000f8e00ff */
[----:B------:R0:W1:Y:S03]  /*104d0*/  SYNCS.PHASECHK.TRANS64.TRYWAIT P0, [R20+URZ], R11 ;  /* 0x0000000b140075a7 */ /* 0x000066000800017f */
[----:B-1----:R-:W-:Y:S05]  /*104e0*/  @!P0 NANOSLEEP.SYNCS 0x989680 ;  /* 0x009896800000895d */ /* 0x002fea0003900000 */
[----:B------:R-:W1:Y:S02]  /*104f0*/  @!P0 SYNCS.PHASECHK.TRANS64 P0, [R20+URZ], R11 ;  /* 0x0000000b140085a7 */ /* 0x000e64000800007f */
[----:B-1----:R-:W-:Y:S05]  /*10500*/  @!P0 BRA `(.L_x_30) ;  /* 0xfffffffc00ec8947 */ /* 0x002fea000383ffff */
[----:B------:R-:W-:Y:S05]  /*10510*/  BRA `(.L_x_29) ;  /* 0xffffff2400ac7947 */ /* 0x000fea000383ffff */
.L_x_40:
[----:B0-----:R0:W1:Y:S02]  /*10520*/  SYNCS.PHASECHK.TRANS64.TRYWAIT P0, [R9+URZ], R10 ;  /* 0x0000000a090075a7 */ /* 0x001064000800017f */
[----:B-1----:R-:W-:Y:S05]  /*10530*/  @!P0 NANOSLEEP.SYNCS 0x989680 ;  /* 0x009896800000895d */ /* 0x002fea0003900000 */
[----:B------:R-:W1:Y:S02]  /*10540*/  @!P0 SYNCS.PHASECHK.TRANS64 P0, [R9+URZ], R10 ;  /* 0x0000000a090085a7 */ /* 0x000e64000800007f */
[----:B-1----:R-:W-:Y:S05]  /*10550*/  @!P0 BRA `(.L_x_40) ;  /* 0xfffffffc00f08947 */ /* 0x002fea000383ffff */
[----:B------:R-:W-:Y:S05]  /*10560*/  BRA `(.L_x_39) ;  /* 0xffffff3800d87947 */ /* 0x000fea000383ffff */
.L_x_42:
[----:B------:R-:W-:Y:S01]  /*10570*/  BSSY B1, `(.L_x_344) ;  /* 0x0000005000017945 */ /* 0x000fe20003800000 */
[----:B0-----:R-:W-:-:S07]  /*10580*/  IMAD.MOV.U32 R15, RZ, RZ, -0x1 ;  /* 0xffffffffff0f7424 */ /* 0x001fce00078e00ff */
[----:B-----5:R-:W-:Y:S05]  /*10590*/  WARPSYNC.COLLECTIVE R15, `(.L_x_345) ;  /* 0x000000000f087348 */ /* 0x020fea0003c00000 */
[----:B------:R-:W-:Y:S01]  /*105a0*/  NOP ;  /* 0x0000000000007918 */ /* 0x000fe20000000000 */
[----:B-----5:R-:W-:Y:S01]  /*105b0*/  ENDCOLLECTIVE ;  /* 0x000000000000791b */ /* 0x020fe20003800000 */
.L_x_345:
[----:B------:R-:W-:Y:S05]  /*105c0*/  BSYNC B1 ;  /* 0x0000000000017941 */ /* 0x000fea0003800000 */
.L_x_344:
[----:B------:R-:W-:Y:S05]  /*105d0*/  BRA `(.L_x_346) ;  /* 0xffffff4000a47947 */ /* 0x000fea000383ffff */
.L_x_317:
[----:B------:R-:W-:Y:S01]  /*105e0*/  BSSY B0, `(.L_x_347) ;  /* 0x0000006000007945 */ /* 0x000fe20003800000 */
[----:B------:R-:W-:-:S07]  /*105f0*/  IMAD.MOV.U32 R15, RZ, RZ, -0x1 ;  /* 0xffffffffff0f7424 */ /* 0x000fce00078e00ff */
[----:B------:R-:W-:Y:S05]  /*10600*/  WARPSYNC.COLLECTIVE R15, `(.L_x_348) ;  /* 0x000000000f0c7348 */ /* 0x000fea0003c00000 */
[----:B------:R-:W-:Y:S02]  /*10610*/  ELECT P6, UR62, PT ;  /* 0x00000000003e782f */ /* 0x000fe400038c0000 */
[----:B------:R-:W-:Y:S01]  /*10620*/  MOV R14, UR62 ;  /* 0x0000003e000e7c02 */ /* 0x000fe20008000f00 */
[----:B------:R-:W-:Y:S10]  /*10630*/  ENDCOLLECTIVE ;  /* 0x000000000000791b */ /* 0x000ff40003800000 */
.L_x_348:
[----:B------:R-:W-:Y:S05]  /*10640*/  BSYNC B0 ;  /* 0x0000000000007941 */ /* 0x000fea0003800000 */
.L_x_347:
[----:B------:R-:W-:Y:S05]  /*10650*/  BRA `(.L_x_349) ;  /* 0xffffffec00107947 */ /* 0x000fea000383ffff */
.L_x_322:
[----:B0-----:R0:W2:Y:S02]  /*10660*/  SYNCS.PHASECHK.TRANS64.TRYWAIT P0, [R6+URZ+0x20], R3 ;  /* 0x00002003060075a7 */ /* 0x0010a4000800017f */
[----:B--2---:R-:W-:Y:S05]  /*10670*/  @!P0 NANOSLEEP.SYNCS 0x989680 ;  /* 0x009896800000895d */ /* 0x004fea0003900000 */
[----:B------:R-:W2:Y:S02]  /*10680*/  @!P0 SYNCS.PHASECHK.TRANS64 P0, [R6+URZ+0x20], R3 ;  /* 0x00002003060085a7 */ /* 0x000ea4000800007f */
[----:B--2---:R-:W-:Y:S05]  /*10690*/  @!P0 BRA `(.L_x_322) ;  /* 0xfffffffc00f08947 */ /* 0x004fea000383ffff */
[----:B------:R-:W-:Y:S05]  /*106a0*/  BRA `(.L_x_350) ;  /* 0xffffffec00e87947 */ /* 0x000fea000383ffff */
.L_x_331:
[----:B------:R-:W-:Y:S01]  /*106b0*/  BSSY B0, `(.L_x_351) ;  /* 0x0000006000007945 */ /* 0x000fe20003800000 */
[----:B------:R-:W-:-:S07]  /*106c0*/  IMAD.MOV.U32 R15, RZ, RZ, -0x1 ;  /* 0xffffffffff0f7424 */ /* 0x000fce00078e00ff */
[----:B------:R-:W-:Y:S05]  /*106d0*/  WARPSYNC.COLLECTIVE R15, `(.L_x_352) ;  /* 0x000000000f0c7348 */ /* 0x000fea0003c00000 */
[----:B------:R-:W-:Y:S02]  /*106e0*/  ELECT P6, UR62, PT ;  /* 0x00000000003e782f */ /* 0x000fe400038c0000 */
[----:B------:R-:W-:Y:S01]  /*106f0*/  MOV R14, UR62 ;  /* 0x0000003e000e7c02 */ /* 0x000fe20008000f00 */
[----:B------:R-:W-:Y:S10]  /*10700*/  ENDCOLLECTIVE ;  /* 0x000000000000791b */ /* 0x000ff40003800000 */
.L_x_352:
[----:B------:R-:W-:Y:S05]  /*10710*/  BSYNC B0 ;  /* 0x0000000000007941 */ /* 0x000fea0003800000 */
.L_x_351:
[----:B------:R-:W-:Y:S05]  /*10720*/  BRA `(.L_x_353) ;  /* 0xfffffff800607947 */ /* 0x000fea000383ffff */
.L_x_335:
[----:B0-----:R0:W1:Y:S02]  /*10730*/  SYNCS.PHASECHK.TRANS64.TRYWAIT P0, [R5+URZ], R2 ;  /* 0x00000002050075a7 */ /* 0x001064000800017f */
[----:B-1----:R-:W-:Y:S05]  /*10740*/  @!P0 NANOSLEEP.SYNCS 0x989680 ;  /* 0x009896800000895d */ /* 0x002fea0003900000 */
[----:B------:R-:W1:Y:S02]  /*10750*/  @!P0 SYNCS.PHASECHK.TRANS64 P0, [R5+URZ], R2 ;  /* 0x00000002050085a7 */ /* 0x000e64000800007f */
[----:B-1----:R-:W-:Y:S05]  /*10760*/  @!P0 BRA `(.L_x_335) ;  /* 0xfffffffc00f08947 */ /* 0x002fea000383ffff */
[----:B------:R-:W-:Y:S05]  /*10770*/  BRA `(.L_x_354) ;  /* 0xfffffff800a47947 */ /* 0x000fea000383ffff */
.L_x_336:
[----:B0-----:R0:W1:Y:S02]  /*10780*/  SYNCS.PHASECHK.TRANS64.TRYWAIT P0, [R7+URZ], R4 ;  /* 0x00000004070075a7 */ /* 0x001064000800017f */
[----:B-1----:R-:W-:Y:S05]  /*10790*/  @!P0 NANOSLEEP.SYNCS 0x989680 ;  /* 0x009896800000895d */ /* 0x002fea0003900000 */
[----:B------:R-:W1:Y:S02]  /*107a0*/  @!P0 SYNCS.PHASECHK.TRANS64 P0, [R7+URZ], R4 ;  /* 0x00000004070085a7 */ /* 0x000e64000800007f */
[----:B-1----:R-:W-:Y:S05]  /*107b0*/  @!P0 BRA `(.L_x_336) ;  /* 0xfffffffc00f08947 */ /* 0x002fea000383ffff */
[----:B------:R-:W-:Y:S05]  /*107c0*/  BRA `(.L_x_355) ;  /* 0xfffffff800b47947 */ /* 0x000fea000383ffff */
.L_x_337:
[----:B0-----:R0:W1:Y:S02]  /*107d0*/  SYNCS.PHASECHK.TRANS64.TRYWAIT P0, [R6+URZ], R5 ;  /* 0x00000005060075a7 */ /* 0x001064000800017f */
[----:B-1----:R-:W-:Y:S05]  /*107e0*/  @!P0 NANOSLEEP.SYNCS 0x989680 ;  /* 0x009896800000895d */ /* 0x002fea0003900000 */
[----:B------:R-:W1:Y:S02]  /*107f0*/  @!P0 SYNCS.PHASECHK.TRANS64 P0, [R6+URZ], R5 ;  /* 0x00000005060085a7 */ /* 0x000e64000800007f */
[----:B-1----:R-:W-:Y:S05]  /*10800*/  @!P0 BRA `(.L_x_337) ;  /* 0xfffffffc00f08947 */ /* 0x002fea000383ffff */
[----:B------:R-:W-:Y:S05]  /*10810*/  BRA `(.L_x_356) ;  /* 0xfffffff800bc7947 */ /* 0x000fea000383ffff */
.L_x_357:
[----:B------:R-:W-:-:S00]  /*10820*/  BRA `(.L_x_357) ;  /* 0xfffffffc00fc7947 */ /* 0x000fc0000383ffff */
[----:B------:R-:W-:-:S00]  /*10830*/  NOP ;  /* 0x0000000000007918 */ /* 0x000fc00000000000 */
        /* <DEDUP_REMOVED lines=12> */
.L_x_358:


//--------------------- .nv.global.init           --------------------------
	.section	.nv.global.init,"aw",@progbits
.nv.global.init:
	.type		$str$24,@object
	.size		$str$24,($str$25 - $str$24)
$str$24:
        /*0000*/ 	.byte	0x28, 0x61, 0x64, 0x64, 0x72, 0x65, 0x73, 0x73, 0x20, 0x26, 0x20, 0x6d, 0x61, 0x73, 0x6b, 0x29
        /*0010*/ 	.byte	0x20, 0x3d, 0x3d, 0x20, 0x30, 0x00
	.type		$str$25,@object
	.size		$str$25,(__unnamed_1 - $str$25)
$str$25:
        /*0016*/ 	.byte	0x2f, 0x74, 0x6d, 0x70, 0x2f, 0x63, 0x75, 0x74, 0x6c, 0x61, 0x73, 0x73, 0x5f, 0x73, 0x77, 0x65
        /*0026*/ 	.byte	0x65, 0x70, 0x5f, 0x73, 0x72, 0x63, 0x2f, 0x69, 0x6e, 0x63, 0x6c, 0x75, 0x64, 0x65, 0x2f, 0x63
        /*0036*/ 	.byte	0x75, 0x74, 0x65, 0x2f, 0x70, 0x6f, 0x69, 0x6e, 0x74, 0x65, 0x72, 0x5f, 0x66, 0x6c, 0x61, 0x67
        /*0046*/ 	.byte	0x67, 0x65, 0x64, 0x2e, 0x68, 0x70, 0x70, 0x00
	.type		__unnamed_1,@object
	.size		__unnamed_1,(__unnamed_3 - __unnamed_1)
__unnamed_1:
        /*004e*/ 	.byte	0x61, 0x75, 0x74, 0x6f, 0x20, 0x63, 0x75, 0x74, 0x65, 0x3a, 0x3a, 0x61, 0x73, 0x5f, 0x70, 0x6f
        /* <DEDUP_REMOVED lines=28> */
        /*021e*/ 	.byte	0x20, 0x26, 0x5d, 0x00
	.type		__unnamed_3,@object
	.size		__unnamed_3,(__unnamed_2 - __unnamed_3)
__unnamed_3:
        /* <DEDUP_REMOVED lines=30> */
	.type		__unnamed_2,@object
	.size		__unnamed_2,(.L_1 - __unnamed_2)
__unnamed_2:
        /* <DEDUP_REMOVED lines=29> */
        /*05c6*/ 	.byte	0x3e, 0x3e, 0x3e, 0x3e, 0x20, 0x26, 0x5d, 0x00
.L_1:


//--------------------- .nv.shared._ZN7cutlass13device_kernelINS_4gemm6kernel13GemmUniversalIN4cute5tupleIJiiiiEEENS1_10collective13CollectiveMmaINS1_39MainloopSm90TmaGmmaRmemAWarpSpecializedILi4ENS5_IJNS4_1CILi1EEESB_SB_EEENS1_35KernelTmaWarpSpecializedCooperativeEEENS5_IJNSA_ILi128EEENSA_ILi256EEESF_EEENS_12float_e4m3_tENS5_IJSB_llEEENS_12float_e5m2_tESJ_NS4_8TiledMMAINS4_8MMA_AtomIJNS4_4SM904GMMA31MMA_64x256x32_F32E4M3E5M2_RS_TNILNSO_7ScaleInE1ELSQ_1EEEEEENS4_6LayoutINS5_IJNSA_ILi2EEESB_SB_EEENS5_IJSB_NSA_ILi0EEESW_EEEEENS5_IJNS4_10UnderscoreESZ_SZ_EEEEENS4_13SM90_TMA_LOADENS4_14ComposedLayoutINS4_7SwizzleILi3ELi4ELi3EEENS4_18smem_ptr_flag_bitsILi8EEENST_INS5_IJSF_NSA_ILi8EEEEEENS5_IJSB_SF_EEEEEEENS4_9Copy_AtomIJNS4_39AutoVectorizingCopyWithAssumedAlignmentILi128EEESI_EEENS4_8identityES12_S1C_vS1H_EENS_8epilogue10collective6detail29Sm90TmaWarpSpecializedAdapterINS1K_15DefaultEpilogueISI_NS5_IJlSB_lEEES1O_NS1J_6thread17LinearCombinationISI_Li1EffLNS1P_9ScaleType4KindE0ELNS_15FloatRoundStyleE2ESI_EENS1_15EpilogueDefaultEEEEEvvEEEEvNT_6ParamsE --------------------------
	.section	.nv.shared._ZN7cutlass13device_kernelINS_4gemm6kernel13GemmUniversalIN4cute5tupleIJiiiiEEENS1_10collective13CollectiveMmaINS1_39MainloopSm90TmaGmmaRmemAWarpSpecializedILi4ENS5_IJNS4_1CILi1EEESB_SB_EEENS1_35KernelTmaWarpSpecializedCooperativeEEENS5_IJNSA_ILi128EEENSA_ILi256EEESF_EEENS_12float_e4m3_tENS5_IJSB_llEEENS_12float_e5m2_tESJ_NS4_8TiledMMAINS4_8MMA_AtomIJNS4_4SM904GMMA31MMA_64x256x32_F32E4M3E5M2_RS_TNILNSO_7ScaleInE1ELSQ_1EEEEEENS4_6LayoutINS5_IJNSA_ILi2EEESB_SB_EEENS5_IJSB_NSA_ILi0EEESW_EEEEENS5_IJNS4_10UnderscoreESZ_SZ_EEEEENS4_13SM90_TMA_LOADENS4_14ComposedLayoutINS4_7SwizzleILi3ELi4ELi3EEENS4_18smem_ptr_flag_bitsILi8EEENST_INS5_IJSF_NSA_ILi8EEEEEENS5_IJSB_SF_EEEEEEENS4_9Copy_AtomIJNS4_39AutoVectorizingCopyWithAssumedAlignmentILi128EEESI_EEENS4_8identityES12_S1C_vS1H_EENS_8epilogue10collective6detail29Sm90TmaWarpSpecializedAdapterINS1K_15DefaultEpilogueISI_NS5_IJlSB_lEEES1O_NS1J_6thread17LinearCombinationISI_Li1EffLNS1P_9ScaleType4KindE0ELNS_15FloatRoundStyleE2ESI_EENS1_15EpilogueDefaultEEEEEvvEEEEvNT_6ParamsE,"aw",@nobits
	.sectionflags	@""
	.align	16
	.zero		1024


//--------------------- .nv.shared.reserved.0     --------------------------
	.section	.nv.shared.reserved.0,"aw",@nobits
	.weak		__nv_reservedSMEM_offset_0_alias
	.size		__nv_reservedSMEM_offset_0_alias, 0, 0
	.other		__nv_reservedSMEM_offset_0_alias,@"STO_CUDA_RESERVED_SHARED STV_DEFAULT"
__nv_reservedSMEM_offset_0_alias:
	.zero		0


//--------------------- .nv.global                --------------------------
	.section	.nv.global,"aw",@nobits
.nv.global:
	.type		_ZN40_INTERNAL_b2717d3b_4_k_cu_a6d76cb6_303394cute1_E,@object
	.size		_ZN40_INTERNAL_b2717d3b_4_k_cu_a6d76cb6_303394cute1_E,(_ZN40_INTERNAL_b2717d3b_4_k_cu_a6d76cb6_303394cuda3std3__45__cpo6cbeginE - _ZN40_INTERNAL_b2717d3b_4_k_cu_a6d76cb6_303394cute1_E)
_ZN40_INTERNAL_b2717d3b_4_k_cu_a6d76cb6_303394cute1_E:
	.zero		1
	.type		_ZN40_INTERNAL_b2717d3b_4_k_cu_a6d76cb6_303394cuda3std3__45__cpo6cbeginE,@object
	.size		_ZN40_INTERNAL_b2717d3b_4_k_cu_a6d76cb6_303394cuda3std3__45__cpo6cbeginE,(_ZN40_INTERNAL_b2717d3b_4_k_cu_a6d76cb6_303394cuda3std3__48in_placeE - _ZN40_INTERNAL_b2717d3b_4_k_cu_a6d76cb6_303394cuda3std3__45__cpo6cbeginE)
_ZN40_INTERNAL_b2717d3b_4_k_cu_a6d76cb6_303394cuda3std3__45__cpo6cbeginE:
	.zero		1
	.type		_ZN40_INTERNAL_b2717d3b_4_k_cu_a6d76cb6_303394cuda3std3__48in_placeE,@object
	.size		_ZN40_INTERNAL_b2717d3b_4_k_cu_a6d76cb6_303394cuda3std3__48in_placeE,(_ZN40_INTERNAL_b2717d3b_4_k_cu_a6d76cb6_303394cuda3std6ranges3__45__cpo9iter_moveE - _ZN40_INTERNAL_b2717d3b_4_k_cu_a6d76cb6_303394cuda3std3__48in_placeE)
_ZN40_INTERNAL_b2717d3b_4_k_cu_a6d76cb6_303394cuda3std3__48in_placeE:
	.zero		1
	.type		_ZN40_INTERNAL_b2717d3b_4_k_cu_a6d76cb6_303394cuda3std6ranges3__45__cpo9iter_moveE,@object
	.size		_ZN40_INTERNAL_b2717d3b_4_k_cu_a6d76cb6_303394cuda3std6ranges3__45__cpo9iter_moveE,(_ZN40_INTERNAL_b2717d3b_4_k_cu_a6d76cb6_303394cuda3std3__45__cpo5beginE - _ZN40_INTERNAL_b2717d3b_4_k_cu_a6d76cb6_303394cuda3std6ranges3__45__cpo9iter_moveE)
_ZN40_INTERNAL_b2717d3b_4_k_cu_a6d76cb6_303394cuda3std6ranges3__45__cpo9iter_moveE:
	.zero		1
	.type		_ZN40_INTERNAL_b2717d3b_4_k_cu_a6d76cb6_303394cuda3std3__45__cpo5beginE,@object
	.size		_ZN40_INTERNAL_b2717d3b_4_k_cu_a6d76cb6_303394cuda3std3__45__cpo5beginE,(_ZN40_INTERNAL_b2717d3b_4_k_cu_a6d76cb6_303394cuda3std3__442_GLOBAL__N__b2717d3b_4_k_cu_a6d76cb6_303396ignoreE - _ZN40_INTERNAL_b2717d3b_4_k_cu_a6d76cb6_303394cuda3std3__45__cpo5beginE)
_ZN40_INTERNAL_b2717d3b_4_k_cu_a6d76cb6_303394cuda3std3__45__cpo5beginE:
	.zero		1
	.type		_ZN40_INTERNAL_b2717d3b_4_k_cu_a6d76cb6_303394cuda3std3__442_GLOBAL__N__b2717d3b_4_k_cu_a6d76cb6_303396ignoreE,@object
	.size		_ZN40_INTERNAL_b2717d3b_4_k_cu_a6d76cb6_303394cuda3std3__442_GLOBAL__N__b2717d3b_4_k_cu_a6d76cb6_303396ignoreE,(_ZN40_INTERNAL_b2717d3b_4_k_cu_a6d76cb6_303394cute7productE - _ZN40_INTERNAL_b2717d3b_4_k_cu_a6d76cb6_303394cuda3std3__442_GLOBAL__N__b2717d3b_4_k_cu_a6d76cb6_303396ignoreE)
_ZN40_INTERNAL_b2717d3b_4_k_cu_a6d76cb6_303394cuda3std3__442_GLOBAL__N__b2717d3b_4_k_cu_a6d76cb6_303396ignoreE:
	.zero		1
	.type		_ZN40_INTERNAL_b2717d3b_4_k_cu_a6d76cb6_303394cute7productE,@object
	.size		_ZN40_INTERNAL_b2717d3b_4_k_cu_a6d76cb6_303394cute7productE,(_ZN40_INTERNAL_b2717d3b_4_k_cu_a6d76cb6_303394cuda3std3__45__cpo3endE - _ZN40_INTERNAL_b2717d3b_4_k_cu_a6d76cb6_303394cute7productE)
_ZN40_INTERNAL_b2717d3b_4_k_cu_a6d76cb6_303394cute7productE:
	.zero		1
	.type		_ZN40_INTERNAL_b2717d3b_4_k_cu_a6d76cb6_303394cuda3std3__45__cpo3endE,@object
	.size		_ZN40_INTERNAL_b2717d3b_4_k_cu_a6d76cb6_303394cuda3std3__45__cpo3endE,(_ZN40_INTERNAL_b2717d3b_4_k_cu_a6d76cb6_303394cuda3std3__419piecewise_constructE - _ZN40_INTERNAL_b2717d3b_4_k_cu_a6d76cb6_303394cuda3std3__45__cpo3endE)
_ZN40_INTERNAL_b2717d3b_4_k_cu_a6d76cb6_303394cuda3std3__45__cpo3endE:
	.zero		1
	.type		_ZN40_INTERNAL_b2717d3b_4_k_cu_a6d76cb6_303394cuda3std3__419piecewise_constructE,@object
	.size		_ZN40_INTERNAL_b2717d3b_4_k_cu_a6d76cb6_303394cuda3std3__419piecewise_constructE,(_ZN40_INTERNAL_b2717d3b_4_k_cu_a6d76cb6_303394cuda3std3__45__cpo4cendE - _ZN40_INTERNAL_b2717d3b_4_k_cu_a6d76cb6_303394cuda3std3__419piecewise_constructE)
_ZN40_INTERNAL_b2717d3b_4_k_cu_a6d76cb6_303394cuda3std3__419piecewise_constructE:
	.zero		1
	.type		_ZN40_INTERNAL_b2717d3b_4_k_cu_a6d76cb6_303394cuda3std3__45__cpo4cendE,@object
	.size		_ZN40_INTERNAL_b2717d3b_4_k_cu_a6d76cb6_303394cuda3std3__45__cpo4cendE,(_ZN40_INTERNAL_b2717d3b_4_k_cu_a6d76cb6_303394cuda3std6ranges3__45__cpo4swapE - _ZN40_INTERNAL_b2717d3b_4_k_cu_a6d76cb6_303394cuda3std3__45__cpo4cendE)
_ZN40_INTERNAL_b2717d3b_4_k_cu_a6d76cb6_303394cuda3std3__45__cpo4cendE:
	.zero		1
	.type		_ZN40_INTERNAL_b2717d3b_4_k_cu_a6d76cb6_303394cuda3std6ranges3__45__cpo4swapE,@object
	.size		_ZN40_INTERNAL_b2717d3b_4_k_cu_a6d76cb6_303394cuda3std6ranges3__45__cpo4swapE,(.L_10 - _ZN40_INTERNAL_b2717d3b_4_k_cu_a6d76cb6_303394cuda3std6ranges3__45__cpo4swapE)
_ZN40_INTERNAL_b2717d3b_4_k_cu_a6d76cb6_303394cuda3std6ranges3__45__cpo4swapE:
	.zero		1
.L_10:


//--------------------- .nv.constant0._ZN7cutlass13device_kernelINS_4gemm6kernel13GemmUniversalIN4cute5tupleIJiiiiEEENS1_10collective13CollectiveMmaINS1_39MainloopSm90TmaGmmaRmemAWarpSpecializedILi4ENS5_IJNS4_1CILi1EEESB_SB_EEENS1_35KernelTmaWarpSpecializedCooperativeEEENS5_IJNSA_ILi128EEENSA_ILi256EEESF_EEENS_12float_e4m3_tENS5_IJSB_llEEENS_12float_e5m2_tESJ_NS4_8TiledMMAINS4_8MMA_AtomIJNS4_4SM904GMMA31MMA_64x256x32_F32E4M3E5M2_RS_TNILNSO_7ScaleInE1ELSQ_1EEEEEENS4_6LayoutINS5_IJNSA_ILi2EEESB_SB_EEENS5_IJSB_NSA_ILi0EEESW_EEEEENS5_IJNS4_10UnderscoreESZ_SZ_EEEEENS4_13SM90_TMA_LOADENS4_14ComposedLayoutINS4_7SwizzleILi3ELi4ELi3EEENS4_18smem_ptr_flag_bitsILi8EEENST_INS5_IJSF_NSA_ILi8EEEEEENS5_IJSB_SF_EEEEEEENS4_9Copy_AtomIJNS4_39AutoVectorizingCopyWithAssumedAlignmentILi128EEESI_EEENS4_8identityES12_S1C_vS1H_EENS_8epilogue10collective6detail29Sm90TmaWarpSpecializedAdapterINS1K_15DefaultEpilogueISI_NS5_IJlSB_lEEES1O_NS1J_6thread17LinearCombinationISI_Li1EffLNS1P_9ScaleType4KindE0ELNS_15FloatRoundStyleE2ESI_EENS1_15EpilogueDefaultEEEEEvvEEEEvNT_6ParamsE --------------------------
	.section	.nv.constant0._ZN7cutlass13device_kernelINS_4gemm6kernel13GemmUniversalIN4cute5tupleIJiiiiEEENS1_10collective13CollectiveMmaINS1_39MainloopSm90TmaGmmaRmemAWarpSpecializedILi4ENS5_IJNS4_1CILi1EEESB_SB_EEENS1_35KernelTmaWarpSpecializedCooperativeEEENS5_IJNSA_ILi128EEENSA_ILi256EEESF_EEENS_12float_e4m3_tENS5_IJSB_llEEENS_12float_e5m2_tESJ_NS4_8TiledMMAINS4_8MMA_AtomIJNS4_4SM904GMMA31MMA_64x256x32_F32E4M3E5M2_RS_TNILNSO_7ScaleInE1ELSQ_1EEEEEENS4_6LayoutINS5_IJNSA_ILi2EEESB_SB_EEENS5_IJSB_NSA_ILi0EEESW_EEEEENS5_IJNS4_10UnderscoreESZ_SZ_EEEEENS4_13SM90_TMA_LOADENS4_14ComposedLayoutINS4_7SwizzleILi3ELi4ELi3EEENS4_18smem_ptr_flag_bitsILi8EEENST_INS5_IJSF_NSA_ILi8EEEEEENS5_IJSB_SF_EEEEEEENS4_9Copy_AtomIJNS4_39AutoVectorizingCopyWithAssumedAlignmentILi128EEESI_EEENS4_8identityES12_S1C_vS1H_EENS_8epilogue10collective6detail29Sm90TmaWarpSpecializedAdapterINS1K_15DefaultEpilogueISI_NS5_IJlSB_lEEES1O_NS1J_6thread17LinearCombinationISI_Li1EffLNS1P_9ScaleType4KindE0ELNS_15FloatRoundStyleE2ESI_EENS1_15EpilogueDefaultEEEEEvvEEEEvNT_6ParamsE,"a",@progbits
	.sectionflags	@""
	.align	4
.nv.constant0._ZN7cutlass13device_kernelINS_4gemm6kernel13GemmUniversalIN4cute5tupleIJiiiiEEENS1_10collective13CollectiveMmaINS1_39MainloopSm90TmaGmmaRmemAWarpSpecializedILi4ENS5_IJNS4_1CILi1EEESB_SB_EEENS1_35KernelTmaWarpSpecializedCooperativeEEENS5_IJNSA_ILi128EEENSA_ILi256EEESF_EEENS_12float_e4m3_tENS5_IJSB_llEEENS_12float_e5m2_tESJ_NS4_8TiledMMAINS4_8MMA_AtomIJNS4_4SM904GMMA31MMA_64x256x32_F32E4M3E5M2_RS_TNILNSO_7ScaleInE1ELSQ_1EEEEEENS4_6LayoutINS5_IJNSA_ILi2EEESB_SB_EEENS5_IJSB_NSA_ILi0EEESW_EEEEENS5_IJNS4_10UnderscoreESZ_SZ_EEEEENS4_13SM90_TMA_LOADENS4_14ComposedLayoutINS4_7SwizzleILi3ELi4ELi3EEENS4_18smem_ptr_flag_bitsILi8EEENST_INS5_IJSF_NSA_ILi8EEEEEENS5_IJSB_SF_EEEEEEENS4_9Copy_AtomIJNS4_39AutoVectorizingCopyWithAssumedAlignmentILi128EEESI_EEENS4_8identityES12_S1C_vS1H_EENS_8epilogue10collective6detail29Sm90TmaWarpSpecializedAdapterINS1K_15DefaultEpilogueISI_NS5_IJlSB_lEEES1O_NS1J_6thread17LinearCombinationISI_Li1EffLNS1P_9ScaleType4KindE0ELNS_15FloatRoundStyleE2ESI_EENS1_15EpilogueDefaultEEEEEvvEEEEvNT_6ParamsE:
	.zero		1664


//--------------------- SYMBOLS --------------------------

	.type		.nv.reservedSmem.offset0,@object
	.size		.nv.reservedSmem.offset0,0x4
	.type		__assertfail,@function
